// auto-generated by cutlass_sweep.gemm — config: {"arch": "sm_90", "cluster_m": 1, "cluster_n": 2, "dtype": "e4m3", "dtype_b": "e4m3", "layout": "nt", "stages": 0, "tile_k": 64, "tile_m": 128, "tile_n": 64}
#include "cutlass/cutlass.h"
#include "cutlass/gemm/collective/collective_builder.hpp"
#include "cutlass/gemm/device/gemm_universal_adapter.h"
#include "cutlass/gemm/kernel/gemm_universal.hpp"
#include "cutlass/epilogue/collective/collective_builder.hpp"

using ElemA = cutlass::float_e4m3_t;
using ElemB = cutlass::float_e4m3_t;
using ElemCD = cutlass::float_e4m3_t;
using Acc  = float;
using TileShape    = cute::Shape<cute::_128, cute::_64, cute::_64>;
using ClusterShape = cute::Shape<cute::_1, cute::_2, cute::_1>;

using CollectiveEpilogue = typename cutlass::epilogue::collective::CollectiveBuilder<
    cutlass::arch::Sm90, cutlass::arch::OpClassTensorOp,
    TileShape, ClusterShape,
    cutlass::epilogue::collective::EpilogueTileAuto,
    Acc, Acc,
    ElemCD, cutlass::layout::RowMajor, 128 / cutlass::sizeof_bits<ElemCD>::value,
    ElemCD, cutlass::layout::RowMajor, 128 / cutlass::sizeof_bits<ElemCD>::value,
    cutlass::epilogue::collective::EpilogueScheduleAuto
  >::CollectiveOp;

using CollectiveMainloop = typename cutlass::gemm::collective::CollectiveBuilder<
    cutlass::arch::Sm90, cutlass::arch::OpClassTensorOp,
    ElemA, cutlass::layout::RowMajor, 128 / cutlass::sizeof_bits<ElemA>::value,
    ElemB, cutlass::layout::ColumnMajor, 128 / cutlass::sizeof_bits<ElemB>::value,
    Acc,
    TileShape, ClusterShape,
    cutlass::gemm::collective::StageCountAutoCarveout<static_cast<int>(sizeof(typename CollectiveEpilogue::SharedStorage))>,
    cutlass::gemm::collective::KernelScheduleAuto
  >::CollectiveOp;

using GemmKernel = cutlass::gemm::kernel::GemmUniversal<
    cute::Shape<int,int,int,int>,
    CollectiveMainloop,
    CollectiveEpilogue
>;
using Gemm = cutlass::gemm::device::GemmUniversalAdapter<GemmKernel>;

// Force the device kernel symbol into the cubin without needing a host main.
auto* _anchor = &cutlass::device_kernel<GemmKernel>;


// ===== COMPILED SASS (sm_90a) =====

	.target	sm_90a

	.elftype	@"ET_EXEC"


//--------------------- .note.nv.tkinfo           --------------------------
	.section	.note.nv.tkinfo,"",@"SHT_NOTE"
	.sectionflags	@"SHF_NOTE_NV_TKINFO"
	.tkinfo
        /*0018*/ 	.word	0x00000002
        /*0030*/ 	.string	""
        /*0030*/ 	.string	"ptxas"
        /*0030*/ 	.string	"Cuda compilation tools, release 13.0, V13.0.88"
        /*0030*/ 	.string	"Build cuda_13.0.r13.0/compiler.36424714_0"
        /*0030*/ 	.string	"-arch sm_90a -m 64 "



//--------------------- .note.nv.cuinfo           --------------------------
	.section	.note.nv.cuinfo,"",@"SHT_NOTE"
	.sectionflags	@"SHF_NOTE_NV_CUINFO"
        /*0018*/ 	.short	0x0002
        /*001a*/ 	.short	0x005a
        /*001c*/ 	.short	0x0082
	.zero		2


//--------------------- .nv.info                  --------------------------
	.section	.nv.info,"",@"SHT_CUDA_INFO"
	.align	4


	//----- nvinfo : EIATTR_REGCOUNT
	.align		4
        /*0000*/ 	.byte	0x04, 0x2f
        /*0002*/ 	.short	(.L_12 - .L_11)
	.align		4
.L_11:
        /*0004*/ 	.word	index@(_ZN7cutlass13device_kernelINS_4gemm6kernel13GemmUniversalIN4cute5tupleIJiiiiEEENS1_10collective13CollectiveMmaINS1_37MainloopSm90TmaGmmaWarpSpecializedFP8ILi18ENS5_IJNS4_1CILi1EEENSA_ILi2EEESB_EEENS1_35KernelTmaWarpSpecializedCooperativeEEENS5_IJNSA_ILi128EEENSA_ILi64EEESH_EEENS_12float_e4m3_tENS5_IJlSB_lEEESJ_SK_NS4_8TiledMMAINS4_8MMA_AtomIJNS4_4SM904GMMA30MMA_64x64x32_F32E4M3E4M3_SS_TNILNSO_7ScaleInE1ELSQ_1EEEEEENS4_6LayoutINS5_IJSC_SB_SB_EEENS5_IJSB_NSA_ILi0EEESV_EEEEENS5_IJNS4_10UnderscoreESY_SY_EEEEENS4_23SM90_TMA_LOAD_MULTICASTENS4_14ComposedLayoutINS4_7SwizzleILi2ELi4ELi3EEENS4_18smem_ptr_flag_bitsILi8EEENST_INS5_IJNSA_ILi8EEESH_EEENS5_IJSH_SB_EEEEEEEvNS4_8identityENS4_13SM90_TMA_LOADES1B_vS1C_EENS_8epilogue10collective6detail29Sm90TmaWarpSpecializedAdapterINS1G_15DefaultEpilogueISJ_SK_SK_NS1F_6thread17LinearCombinationISJ_Li1EffLNS1K_9ScaleType4KindE0ELNS_15FloatRoundStyleE2ESJ_EENS1_15EpilogueDefaultEEEEEvvEEEEvNT_6ParamsE)
        /*0008*/ 	.word	0x000000a8


	//----- nvinfo : EIATTR_FRAME_SIZE
	.align		4
.L_12:
        /*000c*/ 	.byte	0x04, 0x11
        /*000e*/ 	.short	(.L_14 - .L_13)
	.align		4
.L_13:
        /*0010*/ 	.word	index@(_ZN7cutlass13device_kernelINS_4gemm6kernel13GemmUniversalIN4cute5tupleIJiiiiEEENS1_10collective13CollectiveMmaINS1_37MainloopSm90TmaGmmaWarpSpecializedFP8ILi18ENS5_IJNS4_1CILi1EEENSA_ILi2EEESB_EEENS1_35KernelTmaWarpSpecializedCooperativeEEENS5_IJNSA_ILi128EEENSA_ILi64EEESH_EEENS_12float_e4m3_tENS5_IJlSB_lEEESJ_SK_NS4_8TiledMMAINS4_8MMA_AtomIJNS4_4SM904GMMA30MMA_64x64x32_F32E4M3E4M3_SS_TNILNSO_7ScaleInE1ELSQ_1EEEEEENS4_6LayoutINS5_IJSC_SB_SB_EEENS5_IJSB_NSA_ILi0EEESV_EEEEENS5_IJNS4_10UnderscoreESY_SY_EEEEENS4_23SM90_TMA_LOAD_MULTICASTENS4_14ComposedLayoutINS4_7SwizzleILi2ELi4ELi3EEENS4_18smem_ptr_flag_bitsILi8EEENST_INS5_IJNSA_ILi8EEESH_EEENS5_IJSH_SB_EEEEEEEvNS4_8identityENS4_13SM90_TMA_LOADES1B_vS1C_EENS_8epilogue10collective6detail29Sm90TmaWarpSpecializedAdapterINS1G_15DefaultEpilogueISJ_SK_SK_NS1F_6thread17LinearCombinationISJ_Li1EffLNS1K_9ScaleType4KindE0ELNS_15FloatRoundStyleE2ESJ_EENS1_15EpilogueDefaultEEEEEvvEEEEvNT_6ParamsE)
        /*0014*/ 	.word	0x00000000


	//----- nvinfo : EIATTR_MIN_STACK_SIZE
	.align		4
.L_14:
        /*0018*/ 	.byte	0x04, 0x12
        /*001a*/ 	.short	(.L_16 - .L_15)
	.align		4
.L_15:
        /*001c*/ 	.word	index@(_ZN7cutlass13device_kernelINS_4gemm6kernel13GemmUniversalIN4cute5tupleIJiiiiEEENS1_10collective13CollectiveMmaINS1_37MainloopSm90TmaGmmaWarpSpecializedFP8ILi18ENS5_IJNS4_1CILi1EEENSA_ILi2EEESB_EEENS1_35KernelTmaWarpSpecializedCooperativeEEENS5_IJNSA_ILi128EEENSA_ILi64EEESH_EEENS_12float_e4m3_tENS5_IJlSB_lEEESJ_SK_NS4_8TiledMMAINS4_8MMA_AtomIJNS4_4SM904GMMA30MMA_64x64x32_F32E4M3E4M3_SS_TNILNSO_7ScaleInE1ELSQ_1EEEEEENS4_6LayoutINS5_IJSC_SB_SB_EEENS5_IJSB_NSA_ILi0EEESV_EEEEENS5_IJNS4_10UnderscoreESY_SY_EEEEENS4_23SM90_TMA_LOAD_MULTICASTENS4_14ComposedLayoutINS4_7SwizzleILi2ELi4ELi3EEENS4_18smem_ptr_flag_bitsILi8EEENST_INS5_IJNSA_ILi8EEESH_EEENS5_IJSH_SB_EEEEEEEvNS4_8identityENS4_13SM90_TMA_LOADES1B_vS1C_EENS_8epilogue10collective6detail29Sm90TmaWarpSpecializedAdapterINS1G_15DefaultEpilogueISJ_SK_SK_NS1F_6thread17LinearCombinationISJ_Li1EffLNS1K_9ScaleType4KindE0ELNS_15FloatRoundStyleE2ESJ_EENS1_15EpilogueDefaultEEEEEvvEEEEvNT_6ParamsE)
        /*0020*/ 	.word	0x00000000
.L_16:


//--------------------- .nv.compat                --------------------------
	.section	.nv.compat,"",@"SHT_CUDA_COMPAT_INFO"
	.align	4
        /*0000*/ 	.byte	0x02, 0x09, 0x01, 0x00, 0x02, 0x02, 0x04, 0x00, 0x02, 0x05, 0x05, 0x00, 0x03, 0x07, 0x01, 0x01
        /*0010*/ 	.byte	0x02, 0x03, 0x01, 0x00, 0x02, 0x06, 0x01, 0x00, 0x04, 0x0b, 0x08, 0x00, 0x00, 0x00, 0x00, 0x00
        /*0020*/ 	.byte	0x00, 0x00, 0x00, 0x00


//--------------------- .nv.info._ZN7cutlass13device_kernelINS_4gemm6kernel13GemmUniversalIN4cute5tupleIJiiiiEEENS1_10collective13CollectiveMmaINS1_37MainloopSm90TmaGmmaWarpSpecializedFP8ILi18ENS5_IJNS4_1CILi1EEENSA_ILi2EEESB_EEENS1_35KernelTmaWarpSpecializedCooperativeEEENS5_IJNSA_ILi128EEENSA_ILi64EEESH_EEENS_12float_e4m3_tENS5_IJlSB_lEEESJ_SK_NS4_8TiledMMAINS4_8MMA_AtomIJNS4_4SM904GMMA30MMA_64x64x32_F32E4M3E4M3_SS_TNILNSO_7ScaleInE1ELSQ_1EEEEEENS4_6LayoutINS5_IJSC_SB_SB_EEENS5_IJSB_NSA_ILi0EEESV_EEEEENS5_IJNS4_10UnderscoreESY_SY_EEEEENS4_23SM90_TMA_LOAD_MULTICASTENS4_14ComposedLayoutINS4_7SwizzleILi2ELi4ELi3EEENS4_18smem_ptr_flag_bitsILi8EEENST_INS5_IJNSA_ILi8EEESH_EEENS5_IJSH_SB_EEEEEEEvNS4_8identityENS4_13SM90_TMA_LOADES1B_vS1C_EENS_8epilogue10collective6detail29Sm90TmaWarpSpecializedAdapterINS1G_15DefaultEpilogueISJ_SK_SK_NS1F_6thread17LinearCombinationISJ_Li1EffLNS1K_9ScaleType4KindE0ELNS_15FloatRoundStyleE2ESJ_EENS1_15EpilogueDefaultEEEEEvvEEEEvNT_6ParamsE --------------------------
	.section	.nv.info._ZN7cutlass13device_kernelINS_4gemm6kernel13GemmUniversalIN4cute5tupleIJiiiiEEENS1_10collective13CollectiveMmaINS1_37MainloopSm90TmaGmmaWarpSpecializedFP8ILi18ENS5_IJNS4_1CILi1EEENSA_ILi2EEESB_EEENS1_35KernelTmaWarpSpecializedCooperativeEEENS5_IJNSA_ILi128EEENSA_ILi64EEESH_EEENS_12float_e4m3_tENS5_IJlSB_lEEESJ_SK_NS4_8TiledMMAINS4_8MMA_AtomIJNS4_4SM904GMMA30MMA_64x64x32_F32E4M3E4M3_SS_TNILNSO_7ScaleInE1ELSQ_1EEEEEENS4_6LayoutINS5_IJSC_SB_SB_EEENS5_IJSB_NSA_ILi0EEESV_EEEEENS5_IJNS4_10UnderscoreESY_SY_EEEEENS4_23SM90_TMA_LOAD_MULTICASTENS4_14ComposedLayoutINS4_7SwizzleILi2ELi4ELi3EEENS4_18smem_ptr_flag_bitsILi8EEENST_INS5_IJNSA_ILi8EEESH_EEENS5_IJSH_SB_EEEEEEEvNS4_8identityENS4_13SM90_TMA_LOADES1B_vS1C_EENS_8epilogue10collective6detail29Sm90TmaWarpSpecializedAdapterINS1G_15DefaultEpilogueISJ_SK_SK_NS1F_6thread17LinearCombinationISJ_Li1EffLNS1K_9ScaleType4KindE0ELNS_15FloatRoundStyleE2ESJ_EENS1_15EpilogueDefaultEEEEEvvEEEEvNT_6ParamsE,"",@"SHT_CUDA_INFO"
	.sectionflags	@""
	.align	4


	//----- nvinfo : EIATTR_CUDA_API_VERSION
	.align		4
        /*0000*/ 	.byte	0x04, 0x37
        /*0002*/ 	.short	(.L_18 - .L_17)
.L_17:
        /*0004*/ 	.word	0x00000082


	//----- nvinfo : EIATTR_KPARAM_INFO
	.align		4
.L_18:
        /*0008*/ 	.byte	0x04, 0x17
        /*000a*/ 	.short	(.L_20 - .L_19)
.L_19:
        /*000c*/ 	.word	0x00000000
        /*0010*/ 	.short	0x0000
        /*0012*/ 	.short	0x0070
        /*0014*/ 	.byte	0x00, 0xf0, 0x01, 0x10


	//----- nvinfo : EIATTR_SPARSE_MMA_MASK
	.align		4
.L_20:
        /*0018*/ 	.byte	0x03, 0x50
        /*001a*/ 	.short	0x0000


	//----- nvinfo : EIATTR_MAXREG_COUNT
	.align		4
        /*001c*/ 	.byte	0x03, 0x1b
        /*001e*/ 	.short	0x00a8


	//----- nvinfo : EIATTR_NUM_BARRIERS
	.align		4
        /*0020*/ 	.byte	0x02, 0x4c
        /*0022*/ 	.byte	0x01
	.zero		1


	//----- nvinfo : EIATTR_MERCURY_ISA_VERSION
	.align		4
        /*0024*/ 	.byte	0x03, 0x5f
        /*0026*/ 	.short	0x0101


	//----- nvinfo : EIATTR_INT_WARP_WIDE_INSTR_OFFSETS
	.align		4
        /*0028*/ 	.byte	0x04, 0x31
        /*002a*/ 	.short	(.L_22 - .L_21)


	//   ....[0]....
.L_21:
        /*002c*/ 	.word	0x00000630


	//   ....[1]....
        /*0030*/ 	.word	0x00000650


	//   ....[2]....
        /*0034*/ 	.word	0x00000830


	//----- nvinfo : EIATTR_COOP_GROUP_MASK_REGIDS
	.align		4
.L_22:
        /*0038*/ 	.byte	0x04, 0x29
        /*003a*/ 	.short	(.L_24 - .L_23)


	//   ....[0]....
.L_23:
        /*003c*/ 	.word	0xffffffff


	//   ....[1]....
        /*0040*/ 	.word	0xffffffff


	//   ....[2]....
        /*0044*/ 	.word	0xffffffff


	//   ....[3]....
        /*0048*/ 	.word	0xffffffff


	//   ....[4]....
        /*004c*/ 	.word	0xffffffff


	//   ....[5]....
        /*0050*/ 	.word	0xffffffff


	//----- nvinfo : EIATTR_COOP_GROUP_INSTR_OFFSETS
	.align		4
.L_24:
        /*0054*/ 	.byte	0x04, 0x28
        /*0056*/ 	.short	(.L_26 - .L_25)


	//   ....[0]....
.L_25:
        /*0058*/ 	.word	0x00000060


	//   ....[1]....
        /*005c*/ 	.word	0x00000070


	//   ....[2]....
        /*0060*/ 	.word	0x00000130


	//   ....[3]....
        /*0064*/ 	.word	0x000004b0


	//   ....[4]....
        /*0068*/ 	.word	0x00000960


	//   ....[5]....
        /*006c*/ 	.word	0x000013d0


	//----- nvinfo : EIATTR_REG_RECONFIG
	.align		4
.L_26:
        /*0070*/ 	.byte	0x01, 0x54
	.zero		2


	//----- nvinfo : EIATTR_MBARRIER_INSTR_OFFSETS
	.align		4
        /*0074*/ 	.byte	0x04, 0x39
        /*0076*/ 	.short	(.L_28 - .L_27)


	//   ....[0]....
.L_27:
        /*0078*/ 	.word	0x00000250
        /*007c*/ 	.word	0x000000ff
        /*0080*/ 	.word	0x00000000
        /*0084*/ 	.short	0x0100
        /*0086*/ 	.byte	0x08
	.zero		1


	//   ....[1]....
        /*0088*/ 	.word	0x00000260
        /*008c*/ 	.word	0x000000ff
        /*0090*/ 	.word	0x00000090
        /*0094*/ 	.short	0x0100
        /*0096*/ 	.byte	0x08
	.zero		1


	//   ....[2]....
        /*0098*/ 	.word	0x00000270
        /*009c*/ 	.word	0x000000ff
        /*00a0*/ 	.word	0x00000008
        /*00a4*/ 	.short	0x0100
        /*00a6*/ 	.byte	0x08
	.zero		1


	//   ....[3]....
        /*00a8*/ 	.word	0x00000280
        /*00ac*/ 	.word	0x000000ff
        /*00b0*/ 	.word	0x00000098
        /*00b4*/ 	.short	0x0100
        /*00b6*/ 	.byte	0x08
	.zero		1


	//   ....[4]....
        /*00b8*/ 	.word	0x00000290
        /*00bc*/ 	.word	0x000000ff
        /*00c0*/ 	.word	0x00000010
        /*00c4*/ 	.short	0x0100
        /*00c6*/ 	.byte	0x08
	.zero		1


	//   ....[5]....
        /*00c8*/ 	.word	0x000002a0
        /*00cc*/ 	.word	0x000000ff
        /*00d0*/ 	.word	0x000000a0
        /*00d4*/ 	.short	0x0100
        /*00d6*/ 	.byte	0x08
	.zero		1


	//   ....[6]....
        /*00d8*/ 	.word	0x000002b0
        /*00dc*/ 	.word	0x000000ff
        /*00e0*/ 	.word	0x00000018
        /*00e4*/ 	.short	0x0100
        /*00e6*/ 	.byte	0x08
	.zero		1


	//   ....[7]....
        /*00e8*/ 	.word	0x000002c0
        /*00ec*/ 	.word	0x000000ff
        /*00f0*/ 	.word	0x000000a8
        /*00f4*/ 	.short	0x0100
        /*00f6*/ 	.byte	0x08
	.zero		1


	//   ....[8]....
        /*00f8*/ 	.word	0x000002d0
        /*00fc*/ 	.word	0x000000ff
        /*0100*/ 	.word	0x00000020
        /*0104*/ 	.short	0x0100
        /*0106*/ 	.byte	0x08
	.zero		1


	//   ....[9]....
        /*0108*/ 	.word	0x000002e0
        /*010c*/ 	.word	0x000000ff
        /*0110*/ 	.word	0x000000b0
        /*0114*/ 	.short	0x0100
        /*0116*/ 	.byte	0x08
	.zero		1


	//   ....[10]....
        /*0118*/ 	.word	0x000002f0
        /*011c*/ 	.word	0x000000ff
        /*0120*/ 	.word	0x00000028
        /*0124*/ 	.short	0x0100
        /*0126*/ 	.byte	0x08
	.zero		1


	//   ....[11]....
        /*0128*/ 	.word	0x00000300
        /*012c*/ 	.word	0x000000ff
        /*0130*/ 	.word	0x000000b8
        /*0134*/ 	.short	0x0100
        /*0136*/ 	.byte	0x08
	.zero		1


	//   ....[12]....
        /*0138*/ 	.word	0x00000310
        /*013c*/ 	.word	0x000000ff
        /*0140*/ 	.word	0x00000030
        /*0144*/ 	.short	0x0100
        /*0146*/ 	.byte	0x08
	.zero		1


	//   ....[13]....
        /*0148*/ 	.word	0x00000320
        /*014c*/ 	.word	0x000000ff
        /*0150*/ 	.word	0x000000c0
        /*0154*/ 	.short	0x0100
        /*0156*/ 	.byte	0x08
	.zero		1


	//   ....[14]....
        /*0158*/ 	.word	0x00000330
        /*015c*/ 	.word	0x000000ff
        /*0160*/ 	.word	0x00000038
        /*0164*/ 	.short	0x0100
        /*0166*/ 	.byte	0x08
	.zero		1


	//   ....[15]....
        /*0168*/ 	.word	0x00000340
        /*016c*/ 	.word	0x000000ff
        /*0170*/ 	.word	0x000000c8
        /*0174*/ 	.short	0x0100
        /*0176*/ 	.byte	0x08
	.zero		1


	//   ....[16]....
        /*0178*/ 	.word	0x00000350
        /*017c*/ 	.word	0x000000ff
        /*0180*/ 	.word	0x00000040
        /*0184*/ 	.short	0x0100
        /*0186*/ 	.byte	0x08
	.zero		1


	//   ....[17]....
        /*0188*/ 	.word	0x00000360
        /*018c*/ 	.word	0x000000ff
        /*0190*/ 	.word	0x000000d0
        /*0194*/ 	.short	0x0100
        /*0196*/ 	.byte	0x08
	.zero		1


	//   ....[18]....
        /*0198*/ 	.word	0x00000370
        /*019c*/ 	.word	0x000000ff
        /*01a0*/ 	.word	0x00000048
        /*01a4*/ 	.short	0x0100
        /*01a6*/ 	.byte	0x08
	.zero		1


	//   ....[19]....
        /*01a8*/ 	.word	0x00000380
        /*01ac*/ 	.word	0x000000ff
        /*01b0*/ 	.word	0x000000d8
        /*01b4*/ 	.short	0x0100
        /*01b6*/ 	.byte	0x08
	.zero		1


	//   ....[20]....
        /*01b8*/ 	.word	0x00000390
        /*01bc*/ 	.word	0x000000ff
        /*01c0*/ 	.word	0x00000050
        /*01c4*/ 	.short	0x0100
        /*01c6*/ 	.byte	0x08
	.zero		1


	//   ....[21]....
        /*01c8*/ 	.word	0x000003a0
        /*01cc*/ 	.word	0x000000ff
        /*01d0*/ 	.word	0x000000e0
        /*01d4*/ 	.short	0x0100
        /*01d6*/ 	.byte	0x08
	.zero		1


	//   ....[22]....
        /*01d8*/ 	.word	0x000003b0
        /*01dc*/ 	.word	0x000000ff
        /*01e0*/ 	.word	0x00000058
        /*01e4*/ 	.short	0x0100
        /*01e6*/ 	.byte	0x08
	.zero		1


	//   ....[23]....
        /*01e8*/ 	.word	0x000003c0
        /*01ec*/ 	.word	0x000000ff
        /*01f0*/ 	.word	0x000000e8
        /*01f4*/ 	.short	0x0100
        /*01f6*/ 	.byte	0x08
	.zero		1


	//   ....[24]....
        /*01f8*/ 	.word	0x000003d0
        /*01fc*/ 	.word	0x000000ff
        /*0200*/ 	.word	0x00000060
        /*0204*/ 	.short	0x0100
        /*0206*/ 	.byte	0x08
	.zero		1


	//   ....[25]....
        /*0208*/ 	.word	0x000003e0
        /*020c*/ 	.word	0x000000ff
        /*0210*/ 	.word	0x000000f0
        /*0214*/ 	.short	0x0100
        /*0216*/ 	.byte	0x08
	.zero		1


	//   ....[26]....
        /*0218*/ 	.word	0x000003f0
        /*021c*/ 	.word	0x000000ff
        /*0220*/ 	.word	0x00000068
        /*0224*/ 	.short	0x0100
        /*0226*/ 	.byte	0x08
	.zero		1


	//   ....[27]....
        /*0228*/ 	.word	0x00000400
        /*022c*/ 	.word	0x000000ff
        /*0230*/ 	.word	0x000000f8
        /*0234*/ 	.short	0x0100
        /*0236*/ 	.byte	0x08
	.zero		1


	//   ....[28]....
        /*0238*/ 	.word	0x00000410
        /*023c*/ 	.word	0x000000ff
        /*0240*/ 	.word	0x00000070
        /*0244*/ 	.short	0x0100
        /*0246*/ 	.byte	0x08
	.zero		1


	//   ....[29]....
        /*0248*/ 	.word	0x00000420
        /*024c*/ 	.word	0x000000ff
        /*0250*/ 	.word	0x00000100
        /*0254*/ 	.short	0x0100
        /*0256*/ 	.byte	0x08
	.zero		1


	//   ....[30]....
        /*0258*/ 	.word	0x00000430
        /*025c*/ 	.word	0x000000ff
        /*0260*/ 	.word	0x00000078
        /*0264*/ 	.short	0x0100
        /*0266*/ 	.byte	0x08
	.zero		1


	//   ....[31]....
        /*0268*/ 	.word	0x00000440
        /*026c*/ 	.word	0x000000ff
        /*0270*/ 	.word	0x00000108
        /*0274*/ 	.short	0x0100
        /*0276*/ 	.byte	0x08
	.zero		1


	//   ....[32]....
        /*0278*/ 	.word	0x00000450
        /*027c*/ 	.word	0x000000ff
        /*0280*/ 	.word	0x00000080
        /*0284*/ 	.short	0x0100
        /*0286*/ 	.byte	0x08
	.zero		1


	//   ....[33]....
        /*0288*/ 	.word	0x00000460
        /*028c*/ 	.word	0x000000ff
        /*0290*/ 	.word	0x00000110
        /*0294*/ 	.short	0x0100
        /*0296*/ 	.byte	0x08
	.zero		1


	//   ....[34]....
        /*0298*/ 	.word	0x00000470
        /*029c*/ 	.word	0x000000ff
        /*02a0*/ 	.word	0x00000088
        /*02a4*/ 	.short	0x0100
        /*02a6*/ 	.byte	0x08
	.zero		1


	//   ....[35]....
        /*02a8*/ 	.word	0x00000480
        /*02ac*/ 	.word	0x000000ff
        /*02b0*/ 	.word	0x00000118
        /*02b4*/ 	.short	0x0100
        /*02b6*/ 	.byte	0x08
	.zero		1


	//   ....[36]....
        /*02b8*/ 	.word	0x000008b0
        /*02bc*/ 	.word	0x000000ff
        /*02c0*/ 	.word	0x00000130
        /*02c4*/ 	.short	0x0100
        /*02c6*/ 	.byte	0x06
	.zero		1


	//   ....[37]....
        /*02c8*/ 	.word	0x00000910
        /*02cc*/ 	.word	0x000000ff
        /*02d0*/ 	.word	0x00000138
        /*02d4*/ 	.short	0x0100
        /*02d6*/ 	.byte	0x06
	.zero		1


	//   ....[38]....
        /*02d8*/ 	.word	0x00001700
        /*02dc*/ 	.word	0x000000ff
        /*02e0*/ 	.word	0x00000000
        /*02e4*/ 	.short	0x010a
        /*02e6*/ 	.byte	0x06
	.zero		1


	//   ....[39]....
        /*02e8*/ 	.word	0x00001740
        /*02ec*/ 	.word	0x000000ff
        /*02f0*/ 	.word	0x00000000
        /*02f4*/ 	.short	0x010a
        /*02f6*/ 	.byte	0x06
	.zero		1


	//   ....[40]....
        /*02f8*/ 	.word	0x00001d70
        /*02fc*/ 	.word	0x000000ff
        /*0300*/ 	.word	0x00000000
        /*0304*/ 	.short	0x010a
        /*0306*/ 	.byte	0x0c
	.zero		1


	//   ....[41]....
        /*0308*/ 	.word	0x00001db0
        /*030c*/ 	.word	0x000000ff
        /*0310*/ 	.word	0x00000000
        /*0314*/ 	.short	0x010a
        /*0316*/ 	.byte	0x0c
	.zero		1


	//   ....[42]....
        /*0318*/ 	.word	0x000021e0
        /*031c*/ 	.word	0x0000000d
        /*0320*/ 	.word	0x00000000
        /*0324*/ 	.short	0x0101
        /*0326*/ 	.byte	0x3f
	.zero		1


	//   ....[43]....
        /*0328*/ 	.word	0x00002660
        /*032c*/ 	.word	0x00000008
        /*0330*/ 	.word	0x00000000
        /*0334*/ 	.short	0x0101
        /*0336*/ 	.byte	0x3f
	.zero		1


	//   ....[44]....
        /*0338*/ 	.word	0x00005f10
        /*033c*/ 	.word	0x00000014
        /*0340*/ 	.word	0x00000090
        /*0344*/ 	.short	0x010a
        /*0346*/ 	.byte	0x3f
	.zero		1


	//   ....[45]....
        /*0348*/ 	.word	0x000062a0
        /*034c*/ 	.word	0x00000008
        /*0350*/ 	.word	0x00000138
        /*0354*/ 	.short	0x0101
        /*0356*/ 	.byte	0x3f
	.zero		1


	//   ....[46]....
        /*0358*/ 	.word	0x000069b0
        /*035c*/ 	.word	0x00000007
        /*0360*/ 	.word	0x00000000
        /*0364*/ 	.short	0x010a
        /*0366*/ 	.byte	0x3f
	.zero		1


	//   ....[47]....
        /*0368*/ 	.word	0x00006a30
        /*036c*/ 	.word	0x00000008
        /*0370*/ 	.word	0x00000000
        /*0374*/ 	.short	0x010a
        /*0376*/ 	.byte	0x3f
	.zero		1


	//   ....[48]....
        /*0378*/ 	.word	0x00006ac0
        /*037c*/ 	.word	0x00000009
        /*0380*/ 	.word	0x00000000
        /*0384*/ 	.short	0x010a
        /*0386*/ 	.byte	0x3f
	.zero		1


	//   ....[49]....
        /*0388*/ 	.word	0x00006b50
        /*038c*/ 	.word	0x00000008
        /*0390*/ 	.word	0x00000000
        /*0394*/ 	.short	0x010a
        /*0396*/ 	.byte	0x3f
	.zero		1


	//   ....[50]....
        /*0398*/ 	.word	0x00006be0
        /*039c*/ 	.word	0x00000009
        /*03a0*/ 	.word	0x00000000
        /*03a4*/ 	.short	0x010a
        /*03a6*/ 	.byte	0x3f
	.zero		1


	//   ....[51]....
        /*03a8*/ 	.word	0x00006c70
        /*03ac*/ 	.word	0x00000008
        /*03b0*/ 	.word	0x00000000
        /*03b4*/ 	.short	0x010a
        /*03b6*/ 	.byte	0x3f
	.zero		1


	//   ....[52]....
        /*03b8*/ 	.word	0x00006d00
        /*03bc*/ 	.word	0x00000009
        /*03c0*/ 	.word	0x00000000
        /*03c4*/ 	.short	0x010a
        /*03c6*/ 	.byte	0x3f
	.zero		1


	//   ....[53]....
        /*03c8*/ 	.word	0x00006d90
        /*03cc*/ 	.word	0x00000008
        /*03d0*/ 	.word	0x00000000
        /*03d4*/ 	.short	0x010a
        /*03d6*/ 	.byte	0x3f
	.zero		1


	//   ....[54]....
        /*03d8*/ 	.word	0x00006e20
        /*03dc*/ 	.word	0x00000009
        /*03e0*/ 	.word	0x00000000
        /*03e4*/ 	.short	0x010a
        /*03e6*/ 	.byte	0x3f
	.zero		1


	//   ....[55]....
        /*03e8*/ 	.word	0x00006eb0
        /*03ec*/ 	.word	0x00000008
        /*03f0*/ 	.word	0x00000000
        /*03f4*/ 	.short	0x010a
        /*03f6*/ 	.byte	0x3f
	.zero		1


	//   ....[56]....
        /*03f8*/ 	.word	0x00006f40
        /*03fc*/ 	.word	0x00000009
        /*0400*/ 	.word	0x00000000
        /*0404*/ 	.short	0x010a
        /*0406*/ 	.byte	0x3f
	.zero		1


	//   ....[57]....
        /*0408*/ 	.word	0x00006fd0
        /*040c*/ 	.word	0x00000008
        /*0410*/ 	.word	0x00000000
        /*0414*/ 	.short	0x010a
        /*0416*/ 	.byte	0x3f
	.zero		1


	//   ....[58]....
        /*0418*/ 	.word	0x00007060
        /*041c*/ 	.word	0x00000009
        /*0420*/ 	.word	0x00000000
        /*0424*/ 	.short	0x010a
        /*0426*/ 	.byte	0x3f
	.zero		1


	//   ....[59]....
        /*0428*/ 	.word	0x000070f0
        /*042c*/ 	.word	0x00000008
        /*0430*/ 	.word	0x00000000
        /*0434*/ 	.short	0x010a
        /*0436*/ 	.byte	0x3f
	.zero		1


	//   ....[60]....
        /*0438*/ 	.word	0x00007180
        /*043c*/ 	.word	0x00000009
        /*0440*/ 	.word	0x00000000
        /*0444*/ 	.short	0x010a
        /*0446*/ 	.byte	0x3f
	.zero		1


	//   ....[61]....
        /*0448*/ 	.word	0x00007210
        /*044c*/ 	.word	0x00000008
        /*0450*/ 	.word	0x00000000
        /*0454*/ 	.short	0x010a
        /*0456*/ 	.byte	0x3f
	.zero		1


	//   ....[62]....
        /*0458*/ 	.word	0x000072a0
        /*045c*/ 	.word	0x0000000b
        /*0460*/ 	.word	0x00000000
        /*0464*/ 	.short	0x010a
        /*0466*/ 	.byte	0x3f
	.zero		1


	//   ....[63]....
        /*0468*/ 	.word	0x00007330
        /*046c*/ 	.word	0x00000003
        /*0470*/ 	.word	0x00000000
        /*0474*/ 	.short	0x010a
        /*0476*/ 	.byte	0x3f
	.zero		1


	//   ....[64]....
        /*0478*/ 	.word	0x000073a0
        /*047c*/ 	.word	0x00000009
        /*0480*/ 	.word	0x00000000
        /*0484*/ 	.short	0x010a
        /*0486*/ 	.byte	0x3f
	.zero		1


	//   ....[65]....
        /*0488*/ 	.word	0x00007400
        /*048c*/ 	.word	0x0000000d
        /*0490*/ 	.word	0x00000000
        /*0494*/ 	.short	0x010a
        /*0496*/ 	.byte	0x3f
	.zero		1


	//   ....[66]....
        /*0498*/ 	.word	0x000074d0
        /*049c*/ 	.word	0x00000014
        /*04a0*/ 	.word	0x00000090
        /*04a4*/ 	.short	0x010a
        /*04a6*/ 	.byte	0x3f
	.zero		1


	//   ....[67]....
        /*04a8*/ 	.word	0x000075a0
        /*04ac*/ 	.word	0x00000007
        /*04b0*/ 	.word	0x00000000
        /*04b4*/ 	.short	0x010a
        /*04b6*/ 	.byte	0x3f
	.zero		1


	//   ....[68]....
        /*04b8*/ 	.word	0x000075f0
        /*04bc*/ 	.word	0x00000008
        /*04c0*/ 	.word	0x00000000
        /*04c4*/ 	.short	0x010a
        /*04c6*/ 	.byte	0x3f
	.zero		1


	//   ....[69]....
        /*04c8*/ 	.word	0x00007640
        /*04cc*/ 	.word	0x00000009
        /*04d0*/ 	.word	0x00000000
        /*04d4*/ 	.short	0x010a
        /*04d6*/ 	.byte	0x3f
	.zero		1


	//   ....[70]....
        /*04d8*/ 	.word	0x00007690
        /*04dc*/ 	.word	0x00000008
        /*04e0*/ 	.word	0x00000000
        /*04e4*/ 	.short	0x010a
        /*04e6*/ 	.byte	0x3f
	.zero		1


	//   ....[71]....
        /*04e8*/ 	.word	0x000076e0
        /*04ec*/ 	.word	0x00000009
        /*04f0*/ 	.word	0x00000000
        /*04f4*/ 	.short	0x010a
        /*04f6*/ 	.byte	0x3f
	.zero		1


	//   ....[72]....
        /*04f8*/ 	.word	0x00007730
        /*04fc*/ 	.word	0x00000008
        /*0500*/ 	.word	0x00000000
        /*0504*/ 	.short	0x010a
        /*0506*/ 	.byte	0x3f
	.zero		1


	//   ....[73]....
        /*0508*/ 	.word	0x00007780
        /*050c*/ 	.word	0x00000009
        /*0510*/ 	.word	0x00000000
        /*0514*/ 	.short	0x010a
        /*0516*/ 	.byte	0x3f
	.zero		1


	//   ....[74]....
        /*0518*/ 	.word	0x000077d0
        /*051c*/ 	.word	0x00000008
        /*0520*/ 	.word	0x00000000
        /*0524*/ 	.short	0x010a
        /*0526*/ 	.byte	0x3f
	.zero		1


	//   ....[75]....
        /*0528*/ 	.word	0x00007820
        /*052c*/ 	.word	0x00000009
        /*0530*/ 	.word	0x00000000
        /*0534*/ 	.short	0x010a
        /*0536*/ 	.byte	0x3f
	.zero		1


	//   ....[76]....
        /*0538*/ 	.word	0x00007870
        /*053c*/ 	.word	0x00000008
        /*0540*/ 	.word	0x00000000
        /*0544*/ 	.short	0x010a
        /*0546*/ 	.byte	0x3f
	.zero		1


	//   ....[77]....
        /*0548*/ 	.word	0x000078c0
        /*054c*/ 	.word	0x00000009
        /*0550*/ 	.word	0x00000000
        /*0554*/ 	.short	0x010a
        /*0556*/ 	.byte	0x3f
	.zero		1


	//   ....[78]....
        /*0558*/ 	.word	0x00007910
        /*055c*/ 	.word	0x00000008
        /*0560*/ 	.word	0x00000000
        /*0564*/ 	.short	0x010a
        /*0566*/ 	.byte	0x3f
	.zero		1


	//   ....[79]....
        /*0568*/ 	.word	0x00007960
        /*056c*/ 	.word	0x00000009
        /*0570*/ 	.word	0x00000000
        /*0574*/ 	.short	0x010a
        /*0576*/ 	.byte	0x3f
	.zero		1


	//   ....[80]....
        /*0578*/ 	.word	0x000079b0
        /*057c*/ 	.word	0x00000008
        /*0580*/ 	.word	0x00000000
        /*0584*/ 	.short	0x010a
        /*0586*/ 	.byte	0x3f
	.zero		1


	//   ....[81]....
        /*0588*/ 	.word	0x00007a00
        /*058c*/ 	.word	0x00000009
        /*0590*/ 	.word	0x00000000
        /*0594*/ 	.short	0x010a
        /*0596*/ 	.byte	0x3f
	.zero		1


	//   ....[82]....
        /*0598*/ 	.word	0x00007a50
        /*059c*/ 	.word	0x00000008
        /*05a0*/ 	.word	0x00000000
        /*05a4*/ 	.short	0x010a
        /*05a6*/ 	.byte	0x3f
	.zero		1


	//   ....[83]....
        /*05a8*/ 	.word	0x00007aa0
        /*05ac*/ 	.word	0x0000000b
        /*05b0*/ 	.word	0x00000000
        /*05b4*/ 	.short	0x010a
        /*05b6*/ 	.byte	0x3f
	.zero		1


	//----- nvinfo : EIATTR_NUM_MBARRIERS
	.align		4
.L_28:
        /*05b8*/ 	.byte	0x03, 0x38
        /*05ba*/ 	.short	0x0026


	//----- nvinfo : EIATTR_EXIT_INSTR_OFFSETS
	.align		4
        /*05bc*/ 	.byte	0x04, 0x1c
        /*05be*/ 	.short	(.L_30 - .L_29)


	//   ....[0]....
.L_29:
        /*05c0*/ 	.word	0x00000ac0


	//   ....[1]....
        /*05c4*/ 	.word	0x000012a0


	//   ....[2]....
        /*05c8*/ 	.word	0x00005630


	//   ....[3]....
        /*05cc*/ 	.word	0x00005b90


	//   ....[4]....
        /*05d0*/ 	.word	0x00007380


	//----- nvinfo : EIATTR_MAX_THREADS
	.align		4
.L_30:
        /*05d4*/ 	.byte	0x04, 0x05
        /*05d6*/ 	.short	(.L_32 - .L_31)
.L_31:
        /*05d8*/ 	.word	0x00000180
        /*05dc*/ 	.word	0x00000001
        /*05e0*/ 	.word	0x00000001


	//----- nvinfo : EIATTR_CRS_STACK_SIZE
	.align		4
.L_32:
        /*05e4*/ 	.byte	0x04, 0x1e
        /*05e6*/ 	.short	(.L_34 - .L_33)
.L_33:
        /*05e8*/ 	.word	0x00000000


	//----- nvinfo : EIATTR_CBANK_PARAM_SIZE
	.align		4
.L_34:
        /*05ec*/ 	.byte	0x03, 0x19
        /*05ee*/ 	.short	0x0470


	//----- nvinfo : EIATTR_PARAM_CBANK
	.align		4
        /*05f0*/ 	.byte	0x04, 0x0a
        /*05f2*/ 	.short	(.L_36 - .L_35)
	.align		4
.L_35:
        /*05f4*/ 	.word	index@(.nv.constant0._ZN7cutlass13device_kernelINS_4gemm6kernel13GemmUniversalIN4cute5tupleIJiiiiEEENS1_10collective13CollectiveMmaINS1_37MainloopSm90TmaGmmaWarpSpecializedFP8ILi18ENS5_IJNS4_1CILi1EEENSA_ILi2EEESB_EEENS1_35KernelTmaWarpSpecializedCooperativeEEENS5_IJNSA_ILi128EEENSA_ILi64EEESH_EEENS_12float_e4m3_tENS5_IJlSB_lEEESJ_SK_NS4_8TiledMMAINS4_8MMA_AtomIJNS4_4SM904GMMA30MMA_64x64x32_F32E4M3E4M3_SS_TNILNSO_7ScaleInE1ELSQ_1EEEEEENS4_6LayoutINS5_IJSC_SB_SB_EEENS5_IJSB_NSA_ILi0EEESV_EEEEENS5_IJNS4_10UnderscoreESY_SY_EEEEENS4_23SM90_TMA_LOAD_MULTICASTENS4_14ComposedLayoutINS4_7SwizzleILi2ELi4ELi3EEENS4_18smem_ptr_flag_bitsILi8EEENST_INS5_IJNSA_ILi8EEESH_EEENS5_IJSH_SB_EEEEEEEvNS4_8identityENS4_13SM90_TMA_LOADES1B_vS1C_EENS_8epilogue10collective6detail29Sm90TmaWarpSpecializedAdapterINS1G_15DefaultEpilogueISJ_SK_SK_NS1F_6thread17LinearCombinationISJ_Li1EffLNS1K_9ScaleType4KindE0ELNS_15FloatRoundStyleE2ESJ_EENS1_15EpilogueDefaultEEEEEvvEEEEvNT_6ParamsE)
        /*05f8*/ 	.short	0x0210
        /*05fa*/ 	.short	0x0470


	//----- nvinfo : EIATTR_SW_WAR
	.align		4
.L_36:
        /*05fc*/ 	.byte	0x04, 0x36
        /*05fe*/ 	.short	(.L_38 - .L_37)
.L_37:
        /*0600*/ 	.word	0x00000008
.L_38:


//--------------------- .nv.callgraph             --------------------------
	.section	.nv.callgraph,"",@"SHT_CUDA_CALLGRAPH"
	.align	4
	.sectionentsize	8
	.align		4
        /*0000*/ 	.word	0x00000000
	.align		4
        /*0004*/ 	.word	0xffffffff
	.align		4
        /*0008*/ 	.word	0x00000000
	.align		4
        /*000c*/ 	.word	0xfffffffe
	.align		4
        /*0010*/ 	.word	0x00000000
	.align		4
        /*0014*/ 	.word	0xfffffffd
	.align		4
        /*0018*/ 	.word	0x00000000
	.align		4
        /*001c*/ 	.word	0xfffffffc


//--------------------- .nv.constant4             --------------------------
	.section	.nv.constant4,"a",@progbits
	.align	8
	.align		8
.nv.constant4:
        /*0000*/ 	.dword	_ZN40_INTERNAL_7727a264_4_k_cu_5a53a7e8_266284cuda3std3__45__cpo5beginE
	.align		8
        /*0008*/ 	.dword	_ZN40_INTERNAL_7727a264_4_k_cu_5a53a7e8_266284cuda3std3__45__cpo3endE
	.align		8
        /*0010*/ 	.dword	_ZN40_INTERNAL_7727a264_4_k_cu_5a53a7e8_266284cuda3std3__45__cpo6cbeginE
	.align		8
        /*0018*/ 	.dword	_ZN40_INTERNAL_7727a264_4_k_cu_5a53a7e8_266284cuda3std3__45__cpo4cendE
	.align		8
        /*0020*/ 	.dword	_ZN40_INTERNAL_7727a264_4_k_cu_5a53a7e8_266284cuda3std3__442_GLOBAL__N__7727a264_4_k_cu_5a53a7e8_266286ignoreE
	.align		8
        /*0028*/ 	.dword	_ZN40_INTERNAL_7727a264_4_k_cu_5a53a7e8_266284cuda3std3__419piecewise_constructE
	.align		8
        /*0030*/ 	.dword	_ZN40_INTERNAL_7727a264_4_k_cu_5a53a7e8_266284cuda3std3__48in_placeE
	.align		8
        /*0038*/ 	.dword	_ZN40_INTERNAL_7727a264_4_k_cu_5a53a7e8_266284cuda3std6ranges3__45__cpo4swapE
	.align		8
        /*0040*/ 	.dword	_ZN40_INTERNAL_7727a264_4_k_cu_5a53a7e8_266284cuda3std6ranges3__45__cpo9iter_moveE
	.align		8
        /*0048*/ 	.dword	_ZN40_INTERNAL_7727a264_4_k_cu_5a53a7e8_266284cute7productE
	.align		8
        /*0050*/ 	.dword	_ZN40_INTERNAL_7727a264_4_k_cu_5a53a7e8_266284cute1_E


//--------------------- .text._ZN7cutlass13device_kernelINS_4gemm6kernel13GemmUniversalIN4cute5tupleIJiiiiEEENS1_10collective13CollectiveMmaINS1_37MainloopSm90TmaGmmaWarpSpecializedFP8ILi18ENS5_IJNS4_1CILi1EEENSA_ILi2EEESB_EEENS1_35KernelTmaWarpSpecializedCooperativeEEENS5_IJNSA_ILi128EEENSA_ILi64EEESH_EEENS_12float_e4m3_tENS5_IJlSB_lEEESJ_SK_NS4_8TiledMMAINS4_8MMA_AtomIJNS4_4SM904GMMA30MMA_64x64x32_F32E4M3E4M3_SS_TNILNSO_7ScaleInE1ELSQ_1EEEEEENS4_6LayoutINS5_IJSC_SB_SB_EEENS5_IJSB_NSA_ILi0EEESV_EEEEENS5_IJNS4_10UnderscoreESY_SY_EEEEENS4_23SM90_TMA_LOAD_MULTICASTENS4_14ComposedLayoutINS4_7SwizzleILi2ELi4ELi3EEENS4_18smem_ptr_flag_bitsILi8EEENST_INS5_IJNSA_ILi8EEESH_EEENS5_IJSH_SB_EEEEEEEvNS4_8identityENS4_13SM90_TMA_LOADES1B_vS1C_EENS_8epilogue10collective6detail29Sm90TmaWarpSpecializedAdapterINS1G_15DefaultEpilogueISJ_SK_SK_NS1F_6thread17LinearCombinationISJ_Li1EffLNS1K_9ScaleType4KindE0ELNS_15FloatRoundStyleE2ESJ_EENS1_15EpilogueDefaultEEEEEvvEEEEvNT_6ParamsE --------------------------
	.section	.text._ZN7cutlass13device_kernelINS_4gemm6kernel13GemmUniversalIN4cute5tupleIJiiiiEEENS1_10collective13CollectiveMmaINS1_37MainloopSm90TmaGmmaWarpSpecializedFP8ILi18ENS5_IJNS4_1CILi1EEENSA_ILi2EEESB_EEENS1_35KernelTmaWarpSpecializedCooperativeEEENS5_IJNSA_ILi128EEENSA_ILi64EEESH_EEENS_12float_e4m3_tENS5_IJlSB_lEEESJ_SK_NS4_8TiledMMAINS4_8MMA_AtomIJNS4_4SM904GMMA30MMA_64x64x32_F32E4M3E4M3_SS_TNILNSO_7ScaleInE1ELSQ_1EEEEEENS4_6LayoutINS5_IJSC_SB_SB_EEENS5_IJSB_NSA_ILi0EEESV_EEEEENS5_IJNS4_10UnderscoreESY_SY_EEEEENS4_23SM90_TMA_LOAD_MULTICASTENS4_14ComposedLayoutINS4_7SwizzleILi2ELi4ELi3EEENS4_18smem_ptr_flag_bitsILi8EEENST_INS5_IJNSA_ILi8EEESH_EEENS5_IJSH_SB_EEEEEEEvNS4_8identityENS4_13SM90_TMA_LOADES1B_vS1C_EENS_8epilogue10collective6detail29Sm90TmaWarpSpecializedAdapterINS1G_15DefaultEpilogueISJ_SK_SK_NS1F_6thread17LinearCombinationISJ_Li1EffLNS1K_9ScaleType4KindE0ELNS_15FloatRoundStyleE2ESJ_EENS1_15EpilogueDefaultEEEEEvvEEEEvNT_6ParamsE,"ax",@progbits
	.align	128
.text._ZN7cutlass13device_kernelINS_4gemm6kernel13GemmUniversalIN4cute5tupleIJiiiiEEENS1_10collective13CollectiveMmaINS1_37MainloopSm90TmaGmmaWarpSpecializedFP8ILi18ENS5_IJNS4_1CILi1EEENSA_ILi2EEESB_EEENS1_35KernelTmaWarpSpecializedCooperativeEEENS5_IJNSA_ILi128EEENSA_ILi64EEESH_EEENS_12float_e4m3_tENS5_IJlSB_lEEESJ_SK_NS4_8TiledMMAINS4_8MMA_AtomIJNS4_4SM904GMMA30MMA_64x64x32_F32E4M3E4M3_SS_TNILNSO_7ScaleInE1ELSQ_1EEEEEENS4_6LayoutINS5_IJSC_SB_SB_EEENS5_IJSB_NSA_ILi0EEESV_EEEEENS5_IJNS4_10UnderscoreESY_SY_EEEEENS4_23SM90_TMA_LOAD_MULTICASTENS4_14ComposedLayoutINS4_7SwizzleILi2ELi4ELi3EEENS4_18smem_ptr_flag_bitsILi8EEENST_INS5_IJNSA_ILi8EEESH_EEENS5_IJSH_SB_EEEEEEEvNS4_8identityENS4_13SM90_TMA_LOADES1B_vS1C_EENS_8epilogue10collective6detail29Sm90TmaWarpSpecializedAdapterINS1G_15DefaultEpilogueISJ_SK_SK_NS1F_6thread17LinearCombinationISJ_Li1EffLNS1K_9ScaleType4KindE0ELNS_15FloatRoundStyleE2ESJ_EENS1_15EpilogueDefaultEEEEEvvEEEEvNT_6ParamsE:
        .type           _ZN7cutlass13device_kernelINS_4gemm6kernel13GemmUniversalIN4cute5tupleIJiiiiEEENS1_10collective13CollectiveMmaINS1_37MainloopSm90TmaGmmaWarpSpecializedFP8ILi18ENS5_IJNS4_1CILi1EEENSA_ILi2EEESB_EEENS1_35KernelTmaWarpSpecializedCooperativeEEENS5_IJNSA_ILi128EEENSA_ILi64EEESH_EEENS_12float_e4m3_tENS5_IJlSB_lEEESJ_SK_NS4_8TiledMMAINS4_8MMA_AtomIJNS4_4SM904GMMA30MMA_64x64x32_F32E4M3E4M3_SS_TNILNSO_7ScaleInE1ELSQ_1EEEEEENS4_6LayoutINS5_IJSC_SB_SB_EEENS5_IJSB_NSA_ILi0EEESV_EEEEENS5_IJNS4_10UnderscoreESY_SY_EEEEENS4_23SM90_TMA_LOAD_MULTICASTENS4_14ComposedLayoutINS4_7SwizzleILi2ELi4ELi3EEENS4_18smem_ptr_flag_bitsILi8EEENST_INS5_IJNSA_ILi8EEESH_EEENS5_IJSH_SB_EEEEEEEvNS4_8identityENS4_13SM90_TMA_LOADES1B_vS1C_EENS_8epilogue10collective6detail29Sm90TmaWarpSpecializedAdapterINS1G_15DefaultEpilogueISJ_SK_SK_NS1F_6thread17LinearCombinationISJ_Li1EffLNS1K_9ScaleType4KindE0ELNS_15FloatRoundStyleE2ESJ_EENS1_15EpilogueDefaultEEEEEvvEEEEvNT_6ParamsE,@function
        .size           _ZN7cutlass13device_kernelINS_4gemm6kernel13GemmUniversalIN4cute5tupleIJiiiiEEENS1_10collective13CollectiveMmaINS1_37MainloopSm90TmaGmmaWarpSpecializedFP8ILi18ENS5_IJNS4_1CILi1EEENSA_ILi2EEESB_EEENS1_35KernelTmaWarpSpecializedCooperativeEEENS5_IJNSA_ILi128EEENSA_ILi64EEESH_EEENS_12float_e4m3_tENS5_IJlSB_lEEESJ_SK_NS4_8TiledMMAINS4_8MMA_AtomIJNS4_4SM904GMMA30MMA_64x64x32_F32E4M3E4M3_SS_TNILNSO_7ScaleInE1ELSQ_1EEEEEENS4_6LayoutINS5_IJSC_SB_SB_EEENS5_IJSB_NSA_ILi0EEESV_EEEEENS5_IJNS4_10UnderscoreESY_SY_EEEEENS4_23SM90_TMA_LOAD_MULTICASTENS4_14ComposedLayoutINS4_7SwizzleILi2ELi4ELi3EEENS4_18smem_ptr_flag_bitsILi8EEENST_INS5_IJNSA_ILi8EEESH_EEENS5_IJSH_SB_EEEEEEEvNS4_8identityENS4_13SM90_TMA_LOADES1B_vS1C_EENS_8epilogue10collective6detail29Sm90TmaWarpSpecializedAdapterINS1G_15DefaultEpilogueISJ_SK_SK_NS1F_6thread17LinearCombinationISJ_Li1EffLNS1K_9ScaleType4KindE0ELNS_15FloatRoundStyleE2ESJ_EENS1_15EpilogueDefaultEEEEEvvEEEEvNT_6ParamsE,(.L_x_171 - _ZN7cutlass13device_kernelINS_4gemm6kernel13GemmUniversalIN4cute5tupleIJiiiiEEENS1_10collective13CollectiveMmaINS1_37MainloopSm90TmaGmmaWarpSpecializedFP8ILi18ENS5_IJNS4_1CILi1EEENSA_ILi2EEESB_EEENS1_35KernelTmaWarpSpecializedCooperativeEEENS5_IJNSA_ILi128EEENSA_ILi64EEESH_EEENS_12float_e4m3_tENS5_IJlSB_lEEESJ_SK_NS4_8TiledMMAINS4_8MMA_AtomIJNS4_4SM904GMMA30MMA_64x64x32_F32E4M3E4M3_SS_TNILNSO_7ScaleInE1ELSQ_1EEEEEENS4_6LayoutINS5_IJSC_SB_SB_EEENS5_IJSB_NSA_ILi0EEESV_EEEEENS5_IJNS4_10UnderscoreESY_SY_EEEEENS4_23SM90_TMA_LOAD_MULTICASTENS4_14ComposedLayoutINS4_7SwizzleILi2ELi4ELi3EEENS4_18smem_ptr_flag_bitsILi8EEENST_INS5_IJNSA_ILi8EEESH_EEENS5_IJSH_SB_EEEEEEEvNS4_8identityENS4_13SM90_TMA_LOADES1B_vS1C_EENS_8epilogue10collective6detail29Sm90TmaWarpSpecializedAdapterINS1G_15DefaultEpilogueISJ_SK_SK_NS1F_6thread17LinearCombinationISJ_Li1EffLNS1K_9ScaleType4KindE0ELNS_15FloatRoundStyleE2ESJ_EENS1_15EpilogueDefaultEEEEEvvEEEEvNT_6ParamsE)
        .other          _ZN7cutlass13device_kernelINS_4gemm6kernel13GemmUniversalIN4cute5tupleIJiiiiEEENS1_10collective13CollectiveMmaINS1_37MainloopSm90TmaGmmaWarpSpecializedFP8ILi18ENS5_IJNS4_1CILi1EEENSA_ILi2EEESB_EEENS1_35KernelTmaWarpSpecializedCooperativeEEENS5_IJNSA_ILi128EEENSA_ILi64EEESH_EEENS_12float_e4m3_tENS5_IJlSB_lEEESJ_SK_NS4_8TiledMMAINS4_8MMA_AtomIJNS4_4SM904GMMA30MMA_64x64x32_F32E4M3E4M3_SS_TNILNSO_7ScaleInE1ELSQ_1EEEEEENS4_6LayoutINS5_IJSC_SB_SB_EEENS5_IJSB_NSA_ILi0EEESV_EEEEENS5_IJNS4_10UnderscoreESY_SY_EEEEENS4_23SM90_TMA_LOAD_MULTICASTENS4_14ComposedLayoutINS4_7SwizzleILi2ELi4ELi3EEENS4_18smem_ptr_flag_bitsILi8EEENST_INS5_IJNSA_ILi8EEESH_EEENS5_IJSH_SB_EEEEEEEvNS4_8identityENS4_13SM90_TMA_LOADES1B_vS1C_EENS_8epilogue10collective6detail29Sm90TmaWarpSpecializedAdapterINS1G_15DefaultEpilogueISJ_SK_SK_NS1F_6thread17LinearCombinationISJ_Li1EffLNS1K_9ScaleType4KindE0ELNS_15FloatRoundStyleE2ESJ_EENS1_15EpilogueDefaultEEEEEvvEEEEvNT_6ParamsE,@"STO_CUDA_ENTRY STV_DEFAULT"
_ZN7cutlass13device_kernelINS_4gemm6kernel13GemmUniversalIN4cute5tupleIJiiiiEEENS1_10collective13CollectiveMmaINS1_37MainloopSm90TmaGmmaWarpSpecializedFP8ILi18ENS5_IJNS4_1CILi1EEENSA_ILi2EEESB_EEENS1_35KernelTmaWarpSpecializedCooperativeEEENS5_IJNSA_ILi128EEENSA_ILi64EEESH_EEENS_12float_e4m3_tENS5_IJlSB_lEEESJ_SK_NS4_8TiledMMAINS4_8MMA_AtomIJNS4_4SM904GMMA30MMA_64x64x32_F32E4M3E4M3_SS_TNILNSO_7ScaleInE1ELSQ_1EEEEEENS4_6LayoutINS5_IJSC_SB_SB_EEENS5_IJSB_NSA_ILi0EEESV_EEEEENS5_IJNS4_10UnderscoreESY_SY_EEEEENS4_23SM90_TMA_LOAD_MULTICASTENS4_14ComposedLayoutINS4_7SwizzleILi2ELi4ELi3EEENS4_18smem_ptr_flag_bitsILi8EEENST_INS5_IJNSA_ILi8EEESH_EEENS5_IJSH_SB_EEEEEEEvNS4_8identityENS4_13SM90_TMA_LOADES1B_vS1C_EENS_8epilogue10collective6detail29Sm90TmaWarpSpecializedAdapterINS1G_15DefaultEpilogueISJ_SK_SK_NS1F_6thread17LinearCombinationISJ_Li1EffLNS1K_9ScaleType4KindE0ELNS_15FloatRoundStyleE2ESJ_EENS1_15EpilogueDefaultEEEEEvvEEEEvNT_6ParamsE:
[----:B------:R-:W-:Y:S01]  /*0000*/  LDC R1, c[0x0][0x28] ;  /* 0x00000a00ff017b82 */ /* 0x000fe20000000800 */
[----:B------:R-:W0:Y:S01]  /*0010*/  S2R R0, SR_TID.X ;  /* 0x0000000000007919 */ /* 0x000e220000002100 */
[----:B------:R-:W-:Y:S01]  /*0020*/  ELECT P0, URZ, PT ;  /* 0x00000000003f782f */ /* 0x000fe20003800000 */
[----:B------:R-:W-:Y:S01]  /*0030*/  BSSY B0, `(.L_x_0) ;  /* 0x000000f000007945 */ /* 0x000fe20003800000 */
[--C-:B0-----:R-:W-:Y:S02]  /*0040*/  SHF.R.U32.HI R2, RZ, 0x5, R0.reuse ;  /* 0x00000005ff027819 */ /* 0x101fe40000011600 */
[----:B------:R-:W-:-:S03]  /*0050*/  SHF.R.U32.HI R4, RZ, 0x7, R0 ;  /* 0x00000007ff047819 */ /* 0x000fc60000011600 */
[----:B------:R-:W0:Y:S04]  /*0060*/  SHFL.IDX PT, R3, R2, RZ, 0x1f ;  /* 0x00001fff02037589 */ /* 0x000e2800000e0000 */
[----:B------:R-:W1:Y:S01]  /*0070*/  SHFL.IDX PT, R4, R4, RZ, 0x1f ;  /* 0x00001fff04047589 */ /* 0x000e6200000e0000 */
[----:B0-----:R-:W-:-:S13]  /*0080*/  ISETP.NE.OR P0, PT, R3, RZ, !P0 ;  /* 0x000000ff0300720c */ /* 0x001fda0004705670 */
[----:B-1----:R-:W-:Y:S05]  /*0090*/  @P0 BRA `(.L_x_1) ;  /* 0x0000000000200947 */ /* 0x002fea0003800000 */
[----:B------:R-:W-:Y:S02]  /*00a0*/  ULDC.64 UR4, c[0x0][0x198] ;  /* 0x0000660000047ab9 */ /* 0x000fe40000000a00 */
[----:B------:R-:W-:Y:S02]  /*00b0*/  UIADD3 UR6, UP0, UR4, 0xf0, URZ ;  /* 0x000000f004067890 */ /* 0x000fe4000ff1e03f */
[----:B------:R-:W-:Y:S02]  /*00c0*/  UIADD3 UR4, UP1, UR4, 0x1f0, URZ ;  /* 0x000001f004047890 */ /* 0x000fe4000ff3e03f */
[----:B------:R-:W-:Y:S02]  /*00d0*/  UIADD3.X UR7, URZ, UR5, URZ, UP0, !UPT ;  /* 0x000000053f077290 */ /* 0x000fe400087fe43f */
[----:B------:R-:W-:-:S07]  /*00e0*/  UIADD3.X UR5, URZ, UR5, URZ, UP1, !UPT ;  /* 0x000000053f057290 */ /* 0x000fce0008ffe43f */
[----:B------:R0:W-:Y:S02]  /*00f0*/  UTMACCTL.PF [UR6] ;  /* 0x00000000060079b9 */ /* 0x0001e40008040000 */
[----:B------:R0:W-:Y:S02]  /*0100*/  UTMACCTL.PF [UR4] ;  /* 0x00000000040079b9 */ /* 0x0001e40008040000 */
[----:B0-----:R-:W-:Y:S01]  /*0110*/  NOP ;  /* 0x0000000000007918 */ /* 0x001fe20000000000 */
.L_x_1:
[----:B------:R-:W-:Y:S05]  /*0120*/  BSYNC B0 ;  /* 0x0000000000007941 */ /* 0x000fea0003800000 */
.L_x_0:
[----:B------:R-:W0:Y:S02]  /*0130*/  SHFL.IDX PT, R5, R2, RZ, 0x1f ;  /* 0x00001fff02057589 */ /* 0x000e2400000e0000 */
[----:B0-----:R-:W-:-:S13]  /*0140*/  ISETP.NE.AND P0, PT, R5, RZ, PT ;  /* 0x000000ff0500720c */ /* 0x001fda0003f05270 */
[----:B------:R-:W-:Y:S05]  /*0150*/  @P0 BRA `(.L_x_2) ;  /* 0x0000000000d40947 */ /* 0x000fea0003800000 */
[----:B------:R-:W-:Y:S01]  /*0160*/  ELECT P0, URZ, PT ;  /* 0x00000000003f782f */ /* 0x000fe20003800000 */
[----:B------:R-:W-:-:S12]  /*0170*/  BSSY B0, `(.L_x_2) ;  /* 0x0000033000007945 */ /* 0x000fd80003800000 */
[----:B------:R-:W-:Y:S05]  /*0180*/  @!P0 BRA `(.L_x_3) ;  /* 0x0000000000c48947 */ /* 0x000fea0003800000 */
[----:B------:R-:W0:Y:S01]  /*0190*/  S2UR UR8, SR_CgaCtaId ;  /* 0x00000000000879c3 */ /* 0x000e220000008800 */
[----:B------:R-:W-:Y:S01]  /*01a0*/  UMOV UR4, 0x400 ;  /* 0x0000040000047882 */ /* 0x000fe20000000000 */
[----:B------:R-:W-:Y:S01]  /*01b0*/  UMOV UR5, 0x1 ;  /* 0x0000000100057882 */ /* 0x000fe20000000000 */
[----:B------:R-:W-:Y:S02]  /*01c0*/  UMOV UR6, 0x4 ;  /* 0x0000000400067882 */ /* 0x000fe40000000000 */
[----:B------:R-:W-:-:S04]  /*01d0*/  UIADD3 UR6, -UR6, 0x100000, URZ ;  /* 0x0010000006067890 */ /* 0x000fc8000fffe13f */
[----:B------:R-:W-:Y:S02]  /*01e0*/  USHF.L.U32 UR7, UR6, 0xb, URZ ;  /* 0x0000000b06077899 */ /* 0x000fe4000800063f */
[----:B------:R-:W-:Y:S02]  /*01f0*/  USHF.L.U32 UR6, UR6, 0x1, URZ ;  /* 0x0000000106067899 */ /* 0x000fe4000800063f */
[----:B0-----:R-:W-:Y:S02]  /*0200*/  ULEA UR8, UR8, UR4, 0x18 ;  /* 0x0000000408087291 */ /* 0x001fe4000f8ec03f */
[----:B------:R-:W-:-:S04]  /*0210*/  UIADD3 UR4, -UR5, 0x100000, URZ ;  /* 0x0010000005047890 */ /* 0x000fc8000fffe13f */
[----:B------:R-:W-:Y:S02]  /*0220*/  USHF.L.U32 UR5, UR4, 0xb, URZ ;  /* 0x0000000b04057899 */ /* 0x000fe4000800063f */
[----:B------:R-:W-:Y:S01]  /*0230*/  USHF.L.U32 UR4, UR4, 0x1, URZ ;  /* 0x0000000104047899 */ /* 0x000fe2000800063f */
[----:B------:R-:W0:Y:S11]  /*0240*/  FENCE.VIEW.ASYNC.S ;  /* 0x00000000000073c6 */ /* 0x000e360000000000 */
[----:B0-----:R0:W1:Y:S01]  /*0250*/  SYNCS.EXCH.64 URZ, [UR8], UR4 ;  /* 0x00000004083f75b2 */ /* 0x0010620008000100 */
[----:B------:R0:W2:Y:S01]  /*0260*/  SYNCS.EXCH.64 URZ, [UR8+0x90], UR6 ;  /* 0x00009006083f75b2 */ /* 0x0000a20008000100 */
[----:B------:R0:W3:Y:S01]  /*0270*/  SYNCS.EXCH.64 URZ, [UR8+0x8], UR4 ;  /* 0x00000804083f75b2 */ /* 0x0000e20008000100 */
[----:B------:R0:W4:Y:S01]  /*0280*/  SYNCS.EXCH.64 URZ, [UR8+0x98], UR6 ;  /* 0x00009806083f75b2 */ /* 0x0001220008000100 */
[----:B------:R0:W0:Y:S01]  /*0290*/  SYNCS.EXCH.64 URZ, [UR8+0x10], UR4 ;  /* 0x00001004083f75b2 */ /* 0x0000220008000100 */
        /* <DEDUP_REMOVED lines=31> */
[----:B-1234-:R-:W-:Y:S01]  /*0490*/  NOP ;  /* 0x0000000000007918 */ /* 0x01efe20000000000 */
.L_x_3:
[----:B0-----:R-:W-:Y:S05]  /*04a0*/  BSYNC B0 ;  /* 0x0000000000007941 */ /* 0x001fea0003800000 */
.L_x_2:
[----:B------:R-:W0:Y:S01]  /*04b0*/  SHFL.IDX PT, R2, R2, RZ, 0x1f ;  /* 0x00001fff02027589 */ /* 0x000e2200000e0000 */
[----:B------:R-:W-:Y:S01]  /*04c0*/  SHF.R.S32.HI R7, RZ, 0x1f, R0 ;  /* 0x0000001fff077819 */ /* 0x000fe20000011400 */
[----:B------:R-:W1:Y:S01]  /*04d0*/  S2UR UR8, SR_CTAID.X ;  /* 0x00000000000879c3 */ /* 0x000e620000002500 */
[----:B------:R-:W-:Y:S01]  /*04e0*/  ELECT P0, URZ, PT ;  /* 0x00000000003f782f */ /* 0x000fe20003800000 */
[----:B------:R-:W2:Y:S01]  /*04f0*/  S2R R8, SR_CTAID.Y ;  /* 0x0000000000087919 */ /* 0x000ea20000002600 */
[----:B------:R-:W-:Y:S01]  /*0500*/  LEA.HI R7, R7, R0, RZ, 0x7 ;  /* 0x0000000007077211 */ /* 0x000fe200078f38ff */
[----:B------:R-:W-:Y:S01]  /*0510*/  ULDC UR4, c[0x0][0x154] ;  /* 0x0000550000047ab9 */ /* 0x000fe20000000800 */
[----:B------:R-:W-:Y:S01]  /*0520*/  NOP ;  /* 0x0000000000007918 */ /* 0x000fe20000000000 */
[----:B------:R-:W-:Y:S01]  /*0530*/  NOP ;  /* 0x0000000000007918 */ /* 0x000fe20000000000 */
[----:B------:R-:W-:Y:S01]  /*0540*/  LOP3.LUT R7, R7, 0xffffff80, RZ, 0xc0, !PT ;  /* 0xffffff8007077812 */ /* 0x000fe200078ec0ff */
[----:B------:R-:W3:Y:S04]  /*0550*/  LDC R14, c[0x0][0x140] ;  /* 0x00005000ff0e7b82 */ /* 0x000ee80000000800 */
[----:B------:R-:W-:-:S04]  /*0560*/  IMAD.IADD R7, R0, 0x1, -R7 ;  /* 0x0000000100077824 */ /* 0x000fc800078e0a07 */
[----:B------:R-:W4:Y:S01]  /*0570*/  LDC R19, c[0x0][0x148] ;  /* 0x00005200ff137b82 */ /* 0x000f220000000800 */
[----:B------:R-:W-:Y:S02]  /*0580*/  SHF.R.S32.HI R6, RZ, 0x1f, R7 ;  /* 0x0000001fff067819 */ /* 0x000fe40000011407 */
[----:B------:R-:W-:Y:S02]  /*0590*/  LOP3.LUT P2, RZ, R7, 0x7, RZ, 0xc0, !PT ;  /* 0x0000000707ff7812 */ /* 0x000fe4000784c0ff */
[----:B------:R-:W-:Y:S02]  /*05a0*/  LEA.HI R6, R6, R7, RZ, 0x3 ;  /* 0x0000000706067211 */ /* 0x000fe400078f18ff */
[----:B0-----:R-:W-:Y:S01]  /*05b0*/  ISETP.NE.OR P0, PT, R2, RZ, !P0 ;  /* 0x000000ff0200720c */ /* 0x001fe20004705670 */
[----:B------:R-:W0:Y:S01]  /*05c0*/  LDC R12, c[0x0][0x144] ;  /* 0x00005100ff0c7b82 */ /* 0x000e220000000800 */
[--C-:B------:R-:W-:Y:S02]  /*05d0*/  SHF.R.S32.HI R2, RZ, 0x3, R6.reuse ;  /* 0x00000003ff027819 */ /* 0x100fe40000011406 */
[----:B------:R-:W-:-:S02]  /*05e0*/  SHF.R.S32.HI R11, RZ, 0x1f, R6 ;  /* 0x0000001fff0b7819 */ /* 0x000fc40000011406 */
[----:B------:R-:W-:Y:S02]  /*05f0*/  SHF.R.S32.HI R6, RZ, 0x1f, R5 ;  /* 0x0000001fff067819 */ /* 0x000fe40000011405 */
[----:B------:R-:W-:Y:S02]  /*0600*/  LEA.HI R11, R11, R2, RZ, 0x2 ;  /* 0x000000020b0b7211 */ /* 0x000fe400078f10ff */
[----:B------:R-:W-:Y:S02]  /*0610*/  LEA.HI R6, R6, R5, RZ, 0x2 ;  /* 0x0000000506067211 */ /* 0x000fe400078f10ff */
[----:B--2---:R-:W-:Y:S01]  /*0620*/  I2FP.F32.U32 R10, R8 ;  /* 0x00000008000a7245 */ /* 0x004fe20000201000 */
[----:B------:R-:W-:Y:S01]  /*0630*/  VOTEU.ALL UP0, P0 ;  /* 0x00000000003f7886 */ /* 0x000fe20000000000 */
[----:B------:R-:W-:Y:S01]  /*0640*/  LOP3.LUT R6, R6, 0x3ffffffc, RZ, 0xc0, !PT ;  /* 0x3ffffffc06067812 */ /* 0x000fe200078ec0ff */
[----:B------:R-:W-:Y:S01]  /*0650*/  VOTEU.ALL UP1, P0 ;  /* 0x00000000003f7886 */ /* 0x000fe20000020000 */
[----:B------:R-:W-:Y:S01]  /*0660*/  LOP3.LUT R11, R11, 0xfffffffc, RZ, 0xc0, !PT ;  /* 0xfffffffc0b0b7812 */ /* 0x000fe200078ec0ff */
[----:B------:R-:W-:Y:S01]  /*0670*/  FMUL R13, R10, UR4 ;  /* 0x000000040a0d7c20 */ /* 0x000fe20008400000 */
[----:B------:R-:W2:Y:S01]  /*0680*/  @!UP0 S2UR UR7, SR_CgaCtaId ;  /* 0x00000000000789c3 */ /* 0x000ea20000008800 */
[----:B------:R-:W-:Y:S01]  /*0690*/  IMAD.IADD R6, R5, 0x1, -R6 ;  /* 0x0000000105067824 */ /* 0x000fe200078e0a06 */
[----:B-1----:R-:W-:Y:S01]  /*06a0*/  I2FP.F32.U32 R5, UR8 ;  /* 0x0000000800057c45 */ /* 0x002fe20008201000 */
[----:B------:R-:W-:Y:S01]  /*06b0*/  ULDC UR4, c[0x0][0x150] ;  /* 0x0000540000047ab9 */ /* 0x000fe20000000800 */
[----:B------:R-:W-:Y:S01]  /*06c0*/  IMAD.IADD R11, R2, 0x1, -R11 ;  /* 0x00000001020b7824 */ /* 0x000fe200078e0a0b */
[----:B------:R-:W-:Y:S01]  /*06d0*/  SHF.R.S32.HI R2, RZ, 0x1f, R3 ;  /* 0x0000001fff027819 */ /* 0x000fe20000011403 */
[----:B------:R-:W1:Y:S01]  /*06e0*/  F2I.U32.TRUNC.NTZ R13, R13 ;  /* 0x0000000d000d7305 */ /* 0x000e62000020f000 */
[----:B------:R-:W-:Y:S01]  /*06f0*/  FMUL R10, R5, UR4 ;  /* 0x00000004050a7c20 */ /* 0x000fe20008400000 */
[----:B------:R-:W-:Y:S01]  /*0700*/  IMAD R6, R6, 0x4, R11 ;  /* 0x0000000406067824 */ /* 0x000fe200078e020b */
[----:B------:R-:W-:Y:S01]  /*0710*/  LEA.HI R2, R2, R3, RZ, 0x2 ;  /* 0x0000000302027211 */ /* 0x000fe200078f10ff */
[----:B------:R-:W-:Y:S01]  /*0720*/  UMOV UR4, 0x20 ;  /* 0x0000002000047882 */ /* 0x000fe20000000000 */
[----:B------:R-:W-:Y:S01]  /*0730*/  @!UP0 UMOV UR6, 0x400 ;  /* 0x0000040000068882 */ /* 0x000fe20000000000 */
[----:B------:R-:W-:Y:S01]  /*0740*/  IMAD.SHL.U32 R5, R6, 0x4, RZ ;  /* 0x0000000406057824 */ /* 0x000fe200078e00ff */
[----:B------:R-:W-:Y:S01]  /*0750*/  LOP3.LUT R2, R2, 0xfffffffc, RZ, 0xc0, !PT ;  /* 0xfffffffc02027812 */ /* 0x000fe200078ec0ff */
[----:B------:R-:W5:Y:S01]  /*0760*/  F2I.U32.TRUNC.NTZ R10, R10 ;  /* 0x0000000a000a7305 */ /* 0x000f62000020f000 */
[----:B------:R-:W-:-:S04]  /*0770*/  @!UP0 UIADD3 UR4, -UR4, 0x100000, URZ ;  /* 0x0010000004048890 */ /* 0x000fc8000fffe13f */
[----:B------:R-:W-:Y:S02]  /*0780*/  @!UP0 USHF.L.U32 UR5, UR4, 0xb, URZ ;  /* 0x0000000b04058899 */ /* 0x000fe4000800063f */
[----:B------:R-:W-:Y:S01]  /*0790*/  @!UP0 USHF.L.U32 UR4, UR4, 0x1, URZ ;  /* 0x0000000104048899 */ /* 0x000fe2000800063f */
[----:B---3--:R-:W-:Y:S01]  /*07a0*/  ISETP.EQ.U32.AND P3, PT, R14, 0x1, PT ;  /* 0x000000010e00780c */ /* 0x008fe20003f62070 */
[----:B------:R-:W-:Y:S01]  /*07b0*/  VIADD R14, R4, 0xffffffff ;  /* 0xffffffff040e7836 */ /* 0x000fe20000000000 */
[----:B------:R-:W-:Y:S01]  /*07c0*/  LOP3.LUT R6, R6, 0xc, R5, 0x78, !PT ;  /* 0x0000000c06067812 */ /* 0x000fe200078e7805 */
[----:B------:R-:W-:Y:S02]  /*07d0*/  IMAD.IADD R3, R3, 0x1, -R2 ;  /* 0x0000000103037824 */ /* 0x000fe400078e0a02 */
[----:B-1----:R-:W-:Y:S01]  /*07e0*/  IMAD.MOV R20, RZ, RZ, -R13 ;  /* 0x000000ffff147224 */ /* 0x002fe200078e0a0d */
[----:B------:R-:W-:Y:S01]  /*07f0*/  ISETP.GE.U32.AND P5, PT, R14, 0x2, PT ;  /* 0x000000020e00780c */ /* 0x000fe20003fa6070 */
[----:B--2---:R-:W-:Y:S01]  /*0800*/  @!UP0 ULEA UR6, UR7, UR6, 0x18 ;  /* 0x0000000607068291 */ /* 0x004fe2000f8ec03f */
[----:B------:R-:W-:Y:S01]  /*0810*/  ISETP.NE.AND P1, PT, R3, 0x3, PT ;  /* 0x000000030300780c */ /* 0x000fe20003f25270 */
[----:B----4-:R-:W-:Y:S01]  /*0820*/  IMAD R5, R19, R20, R8 ;  /* 0x0000001413057224 */ /* 0x010fe200078e0208 */
[----:B------:R-:W-:Y:S01]  /*0830*/  VOTEU.ALL UP0, P0 ;  /* 0x00000000003f7886 */ /* 0x000fe20000000000 */
[----:B------:R-:W-:Y:S01]  /*0840*/  ISETP.LT.U32.AND P0, PT, R6, 0x2, !P2 ;  /* 0x000000020600780c */ /* 0x000fe20005701070 */
[----:B-----5:R-:W-:Y:S01]  /*0850*/  IMAD.MOV R7, RZ, RZ, -R10 ;  /* 0x000000ffff077224 */ /* 0x020fe200078e0a0a */
[----:B------:R-:W-:-:S02]  /*0860*/  ISETP.EQ.OR P1, PT, R3, RZ, !P1 ;  /* 0x000000ff0300720c */ /* 0x000fc40004f22670 */
[----:B------:R-:W-:Y:S01]  /*0870*/  ISETP.NE.AND P4, PT, R5, R6, PT ;  /* 0x000000060500720c */ /* 0x000fe20003f85270 */
[----:B0-----:R-:W-:Y:S01]  /*0880*/  IMAD R7, R12, R7, UR8 ;  /* 0x000000080c077e24 */ /* 0x001fe2000f8e0207 */
[C---:B------:R-:W-:Y:S01]  /*0890*/  ISETP.EQ.AND P1, PT, R4.reuse, RZ, P1 ;  /* 0x000000ff0400720c */ /* 0x040fe20000f22270 */
[----:B------:R-:W0:Y:S02]  /*08a0*/  FENCE.VIEW.ASYNC.S ;  /* 0x00000000000073c6 */ /* 0x000e240000000000 */
[----:B0-----:R0:W1:Y:S01]  /*08b0*/  @!UP0 SYNCS.EXCH.64 URZ, [UR6+0x130], UR4 ;  /* 0x00013004063f85b2 */ /* 0x0010620008000100 */
[----:B------:R-:W-:Y:S02]  /*08c0*/  ISETP.NE.AND P2, PT, R4, RZ, PT ;  /* 0x000000ff0400720c */ /* 0x000fe40003f45270 */
[----:B------:R-:W-:Y:S02]  /*08d0*/  ISETP.EQ.OR P4, PT, R7, RZ, !P4 ;  /* 0x000000ff0700720c */ /* 0x000fe40006782670 */
[----:B------:R-:W-:-:S02]  /*08e0*/  SEL R2, RZ, 0x1, !P1 ;  /* 0x00000001ff027807 */ /* 0x000fc40004800000 */
[----:B------:R-:W-:Y:S02]  /*08f0*/  PLOP3.LUT P0, PT, P0, P4, PT, 0x80, 0x0 ;  /* 0x000000000000781c */ /* 0x000fe40000709070 */
[----:B------:R-:W-:Y:S01]  /*0900*/  SEL R2, R2, 0x2, P5 ;  /* 0x0000000202027807 */ /* 0x000fe20002800000 */
[----:B------:R0:W2:Y:S01]  /*0910*/  @!UP1 SYNCS.EXCH.64 URZ, [UR6+0x138], UR4 ;  /* 0x00013804063f95b2 */ /* 0x0000a20008000100 */
[----:B------:R-:W-:Y:S01]  /*0920*/  NOP ;  /* 0x0000000000007918 */ /* 0x000fe20000000000 */
[----:B------:R-:W-:Y:S08]  /*0930*/  @!P3 BRA `(.L_x_4) ;  /* 0x000000000008b947 */ /* 0x000ff00003800000 */
[----:B-12---:R-:W-:Y:S01]  /*0940*/  UCGABAR_ARV ;  /* 0x00000000000079c7 */ /* 0x006fe20008000000 */
[----:B------:R-:W-:Y:S05]  /*0950*/  BRA `(.L_x_5) ;  /* 0x0000000000047947 */ /* 0x000fea0003800000 */
.L_x_4:
[----:B-12---:R-:W-:Y:S01]  /*0960*/  NOP ;  /* 0x0000000000007918 */ /* 0x006fe20000000000 */
.L_x_5:
[----:B------:R-:W1:Y:S01]  /*0970*/  LDC R4, c[0x0][0x65c] ;  /* 0x00019700ff047b82 */ /* 0x000e620000000800 */
[----:B------:R-:W-:Y:S01]  /*0980*/  IMAD.MOV.U32 R5, RZ, RZ, RZ ;  /* 0x000000ffff057224 */ /* 0x000fe200078e00ff */
[----:B-1----:R-:W-:Y:S01]  /*0990*/  ISETP.NE.AND P4, PT, R4, 0x1, PT ;  /* 0x000000010400780c */ /* 0x002fe20003f85270 */
[----:B------:R-:W-:-:S12]  /*09a0*/  IMAD.U32 R4, RZ, RZ, UR8 ;  /* 0x00000008ff047e24 */ /* 0x000fd8000f8e00ff */
[----:B------:R-:W1:Y:S01]  /*09b0*/  @P4 LDC R13, c[0x0][0x10] ;  /* 0x00000400ff0d4b82 */ /* 0x000e620000000800 */
[----:B------:R-:W-:Y:S02]  /*09c0*/  @P4 IMAD.MOV.U32 R9, RZ, RZ, RZ ;  /* 0x000000ffff094224 */ /* 0x000fe400078e00ff */
[----:B------:R-:W-:-:S05]  /*09d0*/  @P4 IMAD.MOV.U32 R15, RZ, RZ, RZ ;  /* 0x000000ffff0f4224 */ /* 0x000fca00078e00ff */
[----:B------:R-:W2:Y:S01]  /*09e0*/  @!P4 LDC R11, c[0x0][0xc] ;  /* 0x00000300ff0bcb82 */ /* 0x000ea20000000800 */
[----:B-1----:R-:W-:-:S04]  /*09f0*/  @P4 IMAD.WIDE.U32 R12, R13, UR8, R8 ;  /* 0x000000080d0c4c25 */ /* 0x002fc8000f8e0008 */
[----:B--2---:R-:W-:-:S04]  /*0a00*/  @!P4 IMAD.WIDE.U32 R10, R8, R11, R4 ;  /* 0x0000000b080ac225 */ /* 0x004fc800078e0004 */
[----:B------:R-:W-:Y:S02]  /*0a10*/  @P4 IMAD.MOV.U32 R4, RZ, RZ, R12 ;  /* 0x000000ffff044224 */ /* 0x000fe400078e000c */
[----:B------:R-:W-:Y:S02]  /*0a20*/  @P4 IMAD.IADD R5, R13, 0x1, R15 ;  /* 0x000000010d054824 */ /* 0x000fe400078e020f */
[----:B------:R-:W-:Y:S02]  /*0a30*/  @!P4 IMAD.MOV.U32 R4, RZ, RZ, R10 ;  /* 0x000000ffff04c224 */ /* 0x000fe400078e000a */
[----:B------:R-:W-:Y:S01]  /*0a40*/  @!P4 IMAD.MOV.U32 R5, RZ, RZ, R11 ;  /* 0x000000ffff05c224 */ /* 0x000fe200078e000b */
[----:B------:R-:W-:Y:S06]  /*0a50*/  @!P3 BRA `(.L_x_6) ;  /* 0x00000000000cb947 */ /* 0x000fec0003800000 */
[----:B------:R-:W-:Y:S01]  /*0a60*/  UCGABAR_WAIT ;  /* 0x0000000000007dc7 */ /* 0x000fe20008000000 */
[----:B------:R-:W-:Y:S01]  /*0a70*/  CCTL.IVALL ;  /* 0x00000000ff00798f */ /* 0x000fe20002000000 */
[----:B------:R-:W-:Y:S05]  /*0a80*/  BRA `(.L_x_7) ;  /* 0x0000000000047947 */ /* 0x000fea0003800000 */
.L_x_6:
[----:B------:R-:W-:Y:S06]  /*0a90*/  BAR.SYNC.DEFER_BLOCKING 0x0 ;  /* 0x0000000000007b1d */ /* 0x000fec0000010000 */
.L_x_7:
[----:B------:R-:W-:Y:S05]  /*0aa0*/  @!P2 BRA `(.L_x_8) ;  /* 0x0000004800e4a947 */ /* 0x000fea0003800000 */
[----:B------:R-:W-:-:S13]  /*0ab0*/  ISETP.GT.U32.AND P1, PT, R14, 0x1, PT ;  /* 0x000000010e00780c */ /* 0x000fda0003f24070 */
[----:B0-----:R-:W-:Y:S05]  /*0ac0*/  @P1 EXIT ;  /* 0x000000000000194d */ /* 0x001fea0003800000 */
[----:B------:R-:W-:Y:S01]  /*0ad0*/  ULDC.64 UR4, c[0x0][0x650] ;  /* 0x0001940000047ab9 */ /* 0x000fe20000000a00 */
[----:B------:R-:W-:Y:S01]  /*0ae0*/  PRMT R10, RZ, 0x7610, R10 ;  /* 0x00007610ff0a7816 */ /* 0x000fe2000000000a */
[----:B------:R-:W-:Y:S01]  /*0af0*/  IMAD.MOV.U32 R11, RZ, RZ, -0x1 ;  /* 0xffffffffff0b7424 */ /* 0x000fe200078e00ff */
[----:B------:R-:W-:Y:S01]  /*0b00*/  ISETP.GE.U32.AND P1, PT, R4, UR4, PT ;  /* 0x0000000404007c0c */ /* 0x000fe2000bf26070 */
[----:B------:R-:W-:Y:S02]  /*0b10*/  IMAD.MOV.U32 R12, RZ, RZ, -0x1 ;  /* 0xffffffffff0c7424 */ /* 0x000fe400078e00ff */
[----:B------:R-:W-:Y:S01]  /*0b20*/  IMAD.MOV.U32 R71, RZ, RZ, -0x1 ;  /* 0xffffffffff477424 */ /* 0x000fe200078e00ff */
[----:B------:R-:W-:-:S13]  /*0b30*/  ISETP.GE.U32.AND.EX P1, PT, R5, UR5, PT, P1 ;  /* 0x0000000505007c0c */ /* 0x000fda000bf26110 */
[----:B------:R-:W-:Y:S05]  /*0b40*/  @P1 BRA `(.L_x_9) ;  /* 0x0000000400241947 */ /* 0x000fea0003800000 */
[----:B------:R-:W0:Y:S01]  /*0b50*/  LDC.64 R22, c[0x0][0x628] ;  /* 0x00018a00ff167b82 */ /* 0x000e220000000a00 */
[----:B------:R-:W-:Y:S02]  /*0b60*/  IMAD.MOV.U32 R10, RZ, RZ, R4 ;  /* 0x000000ffff0a7224 */ /* 0x000fe400078e0004 */
[----:B------:R-:W-:-:S05]  /*0b70*/  IMAD.MOV.U32 R11, RZ, RZ, R5 ;  /* 0x000000ffff0b7224 */ /* 0x000fca00078e0005 */
[----:B------:R-:W1:Y:S08]  /*0b80*/  LDC R16, c[0x0][0x630] ;  /* 0x00018c00ff107b82 */ /* 0x000e700000000800 */
[----:B------:R-:W2:Y:S01]  /*0b90*/  LDC.64 R24, c[0x0][0x620] ;  /* 0x00018800ff187b82 */ /* 0x000ea20000000a00 */
[----:B0-----:R-:W-:-:S04]  /*0ba0*/  ISETP.NE.U32.AND P1, PT, R22, RZ, PT ;  /* 0x000000ff1600720c */ /* 0x001fc80003f25070 */
[----:B------:R-:W-:-:S13]  /*0bb0*/  ISETP.NE.AND.EX P1, PT, R23, RZ, PT, P1 ;  /* 0x000000ff1700720c */ /* 0x000fda0003f25310 */
[----:B-12---:R-:W-:Y:S05]  /*0bc0*/  @!P1 BRA `(.L_x_10) ;  /* 0x0000000000289947 */ /* 0x006fea0003800000 */
[----:B------:R-:W0:Y:S02]  /*0bd0*/  LDC R3, c[0x0][0x634] ;  /* 0x00018d00ff037b82 */ /* 0x000e240000000800 */
[----:B0-----:R-:W-:-:S05]  /*0be0*/  IADD3 R3, P1, R4, R3, RZ ;  /* 0x0000000304037210 */ /* 0x001fca0007f3e0ff */
[----:B------:R-:W-:-:S04]  /*0bf0*/  IMAD.X R17, RZ, RZ, R5, P1 ;  /* 0x000000ffff117224 */ /* 0x000fc800008e0605 */
[----:B------:R-:W-:-:S04]  /*0c00*/  IMAD.WIDE.U32 R10, R17, R22, RZ ;  /* 0x00000016110a7225 */ /* 0x000fc800078e00ff */
[----:B------:R-:W-:-:S04]  /*0c10*/  IMAD.WIDE.U32 R12, P1, R3, R23, R10 ;  /* 0x00000017030c7225 */ /* 0x000fc8000782000a */
[----:B------:R-:W-:-:S04]  /*0c20*/  IMAD.WIDE.U32 R10, R3, R22, RZ ;  /* 0x00000016030a7225 */ /* 0x000fc800078e00ff */
[----:B------:R-:W-:Y:S01]  /*0c30*/  IMAD.X R15, RZ, RZ, RZ, P1 ;  /* 0x000000ffff0f7224 */ /* 0x000fe200008e06ff */
[----:B------:R-:W-:Y:S01]  /*0c40*/  IADD3 RZ, P1, R11, R12, RZ ;  /* 0x0000000c0bff7210 */ /* 0x000fe20007f3e0ff */
[----:B------:R-:W-:-:S04]  /*0c50*/  IMAD.MOV.U32 R14, RZ, RZ, R13 ;  /* 0x000000ffff0e7224 */ /* 0x000fc800078e000d */
[----:B------:R-:W-:-:S08]  /*0c60*/  IMAD.WIDE.U32.X R10, R17, R23, R14, P1 ;  /* 0x00000017110a7225 */ /* 0x000fd000008e040e */
.L_x_10:
[----:B------:R-:W0:Y:S01]  /*0c70*/  LDC.64 R28, c[0x0][0x640] ;  /* 0x00019000ff1c7b82 */ /* 0x000e220000000a00 */
[--C-:B------:R-:W-:Y:S01]  /*0c80*/  SHF.R.U64 R71, R10, R16, R11.reuse ;  /* 0x000000100a477219 */ /* 0x100fe2000000120b */
[----:B------:R-:W-:Y:S01]  /*0c90*/  IMAD R20, R19, R20, R8 ;  /* 0x0000001413147224 */ /* 0x000fe200078e0208 */
[----:B------:R-:W-:Y:S01]  /*0ca0*/  SHF.R.U32.HI R3, RZ, R16, R11 ;  /* 0x00000010ff037219 */ /* 0x000fe2000001160b */
[----:B------:R-:W-:Y:S01]  /*0cb0*/  IMAD.MOV.U32 R19, RZ, RZ, 0x1 ;  /* 0x00000001ff137424 */ /* 0x000fe200078e00ff */
[----:B------:R-:W-:-:S03]  /*0cc0*/  IADD3 R9, P1, RZ, -R71, RZ ;  /* 0x80000047ff097210 */ /* 0x000fc60007f3e0ff */
[----:B------:R-:W1:Y:S02]  /*0cd0*/  LDC R14, c[0x0][0x618] ;  /* 0x00018600ff0e7b82 */ /* 0x000e640000000800 */
[----:B------:R-:W-:Y:S02]  /*0ce0*/  IMAD.X R3, RZ, RZ, ~R3, P1 ;  /* 0x000000ffff037224 */ /* 0x000fe400008e0e03 */
[----:B------:R-:W-:-:S04]  /*0cf0*/  IMAD.WIDE.U32 R10, R9, R24, R4 ;  /* 0x00000018090a7225 */ /* 0x000fc800078e0004 */
[----:B------:R-:W2:Y:S01]  /*0d00*/  LDC R18, c[0x0][0x608] ;  /* 0x00018200ff127b82 */ /* 0x000ea20000000800 */
[----:B------:R-:W-:Y:S02]  /*0d10*/  IMAD R12, R3, R24, RZ ;  /* 0x00000018030c7224 */ /* 0x000fe400078e02ff */
[----:B------:R-:W-:Y:S02]  /*0d20*/  IMAD.MOV.U32 R3, RZ, RZ, -0x1 ;  /* 0xffffffffff037424 */ /* 0x000fe400078e00ff */
[----:B------:R-:W-:-:S03]  /*0d30*/  IMAD R9, R9, R25, R12 ;  /* 0x0000001909097224 */ /* 0x000fc600078e020c */
[----:B------:R-:W3:Y:S01]  /*0d40*/  LDC R26, c[0x0][0x658] ;  /* 0x00019600ff1a7b82 */ /* 0x000ee20000000800 */
[----:B------:R-:W-:Y:S01]  /*0d50*/  IMAD.IADD R9, R11, 0x1, R9 ;  /* 0x000000010b097824 */ /* 0x000fe200078e0209 */
[----:B0-----:R-:W-:-:S04]  /*0d60*/  ISETP.NE.U32.AND P1, PT, R28, RZ, PT ;  /* 0x000000ff1c00720c */ /* 0x001fc80003f25070 */
[----:B------:R-:W-:Y:S02]  /*0d70*/  ISETP.NE.AND.EX P1, PT, R29, RZ, PT, P1 ;  /* 0x000000ff1d00720c */ /* 0x000fe40003f25310 */
[----:B------:R-:W0:Y:S01]  /*0d80*/  LDC R22, c[0x0][0x600] ;  /* 0x00018000ff167b82 */ /* 0x000e220000000800 */
[-CC-:B-1----:R-:W-:Y:S02]  /*0d90*/  SHF.R.U64 R16, R10, R14.reuse, R9.reuse ;  /* 0x0000000e0a107219 */ /* 0x182fe40000001209 */
[----:B------:R-:W-:-:S05]  /*0da0*/  SHF.R.U32.HI R9, RZ, R14, R9 ;  /* 0x0000000eff097219 */ /* 0x000fca0000011609 */
[----:B------:R-:W1:Y:S01]  /*0db0*/  LDC R17, c[0x0][0x648] ;  /* 0x00019200ff117b82 */ /* 0x000e620000000800 */
[-CC-:B--2---:R-:W-:Y:S02]  /*0dc0*/  SHF.R.U64 R25, R16, R18.reuse, R9.reuse ;  /* 0x0000001210197219 */ /* 0x184fe40000001209 */
[----:B------:R-:W-:-:S05]  /*0dd0*/  SHF.R.U32.HI R9, RZ, R18, R9 ;  /* 0x00000012ff097219 */ /* 0x000fca0000011609 */
[----:B------:R-:W2:Y:S01]  /*0de0*/  LDC R21, c[0x0][0x638] ;  /* 0x00018e00ff157b82 */ /* 0x000ea20000000800 */
[-CC-:B---3--:R-:W-:Y:S02]  /*0df0*/  SHF.R.U64 R18, R25, R26.reuse, R9.reuse ;  /* 0x0000001a19127219 */ /* 0x188fe40000001209 */
[-C--:B------:R-:W-:Y:S02]  /*0e00*/  SHF.L.U32 R3, R3, R26.reuse, RZ ;  /* 0x0000001a03037219 */ /* 0x080fe400000006ff */
[----:B------:R-:W-:Y:S01]  /*0e10*/  SHF.R.U32.HI R9, RZ, R26, R9 ;  /* 0x0000001aff097219 */ /* 0x000fe20000011609 */
[----:B------:R-:W-:Y:S01]  /*0e20*/  IMAD.MOV.U32 R8, RZ, RZ, R18 ;  /* 0x000000ffff087224 */ /* 0x000fe200078e0012 */
[----:B------:R-:W-:Y:S01]  /*0e30*/  LOP3.LUT R14, RZ, R3, RZ, 0x33, !PT ;  /* 0x00000003ff0e7212 */ /* 0x000fe200078e33ff */
[----:B------:R-:W3:Y:S01]  /*0e40*/  LDC R23, c[0x0][0x610] ;  /* 0x00018400ff177b82 */ /* 0x000ee20000000800 */
[----:B------:R-:W-:Y:S05]  /*0e50*/  @!P1 BRA `(.L_x_11) ;  /* 0x0000000000289947 */ /* 0x000fea0003800000 */
[----:B------:R-:W4:Y:S02]  /*0e60*/  LDC R3, c[0x0][0x64c] ;  /* 0x00019300ff037b82 */ /* 0x000f240000000800 */
[----:B----4-:R-:W-:-:S05]  /*0e70*/  IADD3 R3, P1, R18, R3, RZ ;  /* 0x0000000312037210 */ /* 0x010fca0007f3e0ff */
        /* <DEDUP_REMOVED lines=8> */
.L_x_11:
[----:B-1----:R-:W-:Y:S01]  /*0f00*/  SHF.R.U64 R8, R8, R17, R9 ;  /* 0x0000001108087219 */ /* 0x002fe20000001209 */
[----:B0-----:R-:W-:Y:S01]  /*0f10*/  VIADD R9, R22, 0xffffffff ;  /* 0xffffffff16097836 */ /* 0x001fe20000000000 */
[----:B------:R-:W-:Y:S02]  /*0f20*/  SHF.L.U32 R3, R19, R26, RZ ;  /* 0x0000001a13037219 */ /* 0x000fe400000006ff */
[----:B------:R-:W-:Y:S01]  /*0f30*/  LOP3.LUT R14, R25, R14, RZ, 0xc0, !PT ;  /* 0x0000000e190e7212 */ /* 0x000fe200078ec0ff */
[----:B------:R-:W-:Y:S01]  /*0f40*/  IMAD.MOV R10, RZ, RZ, -R8 ;  /* 0x000000ffff0a7224 */ /* 0x000fe200078e0a08 */
[----:B------:R-:W-:-:S03]  /*0f50*/  SEL R7, R7, R20, !P4 ;  /* 0x0000001407077207 */ /* 0x000fc60006000000 */
[----:B------:R-:W-:Y:S01]  /*0f60*/  IMAD R14, R3, R8, R14 ;  /* 0x00000008030e7224 */ /* 0x000fe200078e020e */
[----:B------:R-:W-:Y:S01]  /*0f70*/  LOP3.LUT R8, R16, R9, RZ, 0xc0, !PT ;  /* 0x0000000910087212 */ /* 0x000fe200078ec0ff */
[----:B--2---:R-:W-:Y:S02]  /*0f80*/  IMAD R3, R10, R21, R18 ;  /* 0x000000150a037224 */ /* 0x004fe400078e0212 */
[----:B---3--:R-:W-:Y:S02]  /*0f90*/  IMAD R7, R14, R23, R7 ;  /* 0x000000170e077224 */ /* 0x008fe400078e0207 */
[----:B------:R-:W-:Y:S02]  /*0fa0*/  IMAD R8, R3, R22, R8 ;  /* 0x0000001603087224 */ /* 0x000fe400078e0208 */
[----:B------:R-:W-:-:S03]  /*0fb0*/  IMAD.MOV.U32 R10, RZ, RZ, 0x1 ;  /* 0x00000001ff0a7424 */ /* 0x000fc600078e00ff */
[----:B------:R-:W-:Y:S02]  /*0fc0*/  SEL R12, R8, R7, !P4 ;  /* 0x00000007080c7207 */ /* 0x000fe40006000000 */
[----:B------:R-:W-:-:S07]  /*0fd0*/  SEL R11, R7, R8, !P4 ;  /* 0x00000008070b7207 */ /* 0x000fce0006000000 */
.L_x_9:
[----:B------:R-:W-:-:S08]  /*0fe0*/  NOP ;  /* 0x0000000000007918 */ /* 0x000fd00000000000 */
[----:B------:R-:W0:Y:S02]  /*0ff0*/  USETMAXREG.TRY_ALLOC.CTAPOOL UP0, 0xe8 ;  /* 0x000000e8000079c8 */ /* 0x000e240008000600 */
[----:B0-----:R-:W-:-:S13]  /*1000*/  PLOP3.LUT P1, PT, PT, PT, UP0, 0x80, 0x0 ;  /* 0x000000000000781c */ /* 0x001fda0003f2f008 */
[----:B------:R-:W-:Y:S05]  /*1010*/  @!P1 BRA `(.L_x_9) ;  /* 0xfffffffc00f09947 */ /* 0x000fea000383ffff */
[----:B------:R-:W-:Y:S01]  /*1020*/  ULDC.64 UR4, c[0x0][0x598] ;  /* 0x0001660000047ab9 */ /* 0x000fe20000000a00 */
[----:B------:R-:W-:Y:S01]  /*1030*/  ULDC.64 UR16, c[0x0][0x208] ;  /* 0x0000820000107ab9 */ /* 0x000fe20000000a00 */
[----:B------:R-:W-:-:S04]  /*1040*/  ISETP.NE.U32.AND P1, PT, RZ, UR4, PT ;  /* 0x00000004ff007c0c */ /* 0x000fc8000bf25070 */
[----:B------:R-:W-:-:S13]  /*1050*/  ISETP.NE.AND.EX P1, PT, RZ, UR5, PT, P1 ;  /* 0x00000005ff007c0c */ /* 0x000fda000bf25310 */
[----:B------:R-:W-:Y:S05]  /*1060*/  @!P1 BRA `(.L_x_12) ;  /* 0x00000000001c9947 */ /* 0x000fea0003800000 */
[----:B------:R-:W0:Y:S02]  /*1070*/  LDC.64 R8, c[0x0][0x598] ;  /* 0x00016600ff087b82 */ /* 0x000e240000000a00 */
[----:B0-----:R-:W2:Y:S02]  /*1080*/  LDG.E.64 R8, desc[UR16][R8.64] ;  /* 0x0000001008087981 */ /* 0x001ea4000c1e1b00 */
[----:B--2---:R-:W-:-:S04]  /*1090*/  ISETP.NE.U32.AND P1, PT, R8, RZ, PT ;  /* 0x000000ff0800720c */ /* 0x004fc80003f25070 */
[----:B------:R-:W-:-:S13]  /*10a0*/  ISETP.NE.AND.EX P1, PT, R9, RZ, PT, P1 ;  /* 0x000000ff0900720c */ /* 0x000fda0003f25310 */
[----:B------:R-:W-:Y:S05]  /*10b0*/  @!P1 BRA `(.L_x_12) ;  /* 0x0000000000089947 */ /* 0x000fea0003800000 */
[----:B------:R0:W5:Y:S01]  /*10c0*/  LD.E R3, desc[UR16][R8.64] ;  /* 0x0000001008037980 */ /* 0x000162000c101900 */
[----:B------:R-:W-:Y:S05]  /*10d0*/  BRA `(.L_x_13) ;  /* 0x0000000000207947 */ /* 0x000fea0003800000 */
.L_x_12:
[----:B------:R-:W-:Y:S02]  /*10e0*/  ULDC.64 UR4, c[0x0][0x588] ;  /* 0x0001620000047ab9 */ /* 0x000fe40000000a00 */
[----:B------:R-:W-:-:S04]  /*10f0*/  ISETP.NE.U32.AND P1, PT, RZ, UR4, PT ;  /* 0x00000004ff007c0c */ /* 0x000fc8000bf25070 */
[----:B------:R-:W-:-:S13]  /*1100*/  ISETP.NE.AND.EX P1, PT, RZ, UR5, PT, P1 ;  /* 0x00000005ff007c0c */ /* 0x000fda000bf25310 */
[----:B------:R-:W-:Y:S05]  /*1110*/  @!P1 BRA `(.L_x_14) ;  /* 0x00000000000c9947 */ /* 0x000fea0003800000 */
[----:B------:R-:W0:Y:S02]  /*1120*/  LDC.64 R8, c[0x0][0x588] ;  /* 0x00016200ff087b82 */ /* 0x000e240000000a00 */
[----:B0-----:R1:W5:Y:S01]  /*1130*/  LDG.E R3, desc[UR16][R8.64] ;  /* 0x0000001008037981 */ /* 0x001362000c1e1900 */
[----:B------:R-:W-:Y:S05]  /*1140*/  BRA `(.L_x_13) ;  /* 0x0000000000047947 */ /* 0x000fea0003800000 */
.L_x_14:
[----:B------:R-:W2:Y:S02]  /*1150*/  LDC R3, c[0x0][0x580] ;  /* 0x00016000ff037b82 */ /* 0x000ea40000000800 */
.L_x_13:
[----:B------:R-:W-:Y:S02]  /*1160*/  ULDC.64 UR4, c[0x0][0x5a0] ;  /* 0x0001680000047ab9 */ /* 0x000fe40000000a00 */
[----:B------:R-:W-:-:S04]  /*1170*/  ISETP.NE.U32.AND P1, PT, RZ, UR4, PT ;  /* 0x00000004ff007c0c */ /* 0x000fc8000bf25070 */
[----:B------:R-:W-:-:S13]  /*1180*/  ISETP.NE.AND.EX P1, PT, RZ, UR5, PT, P1 ;  /* 0x00000005ff007c0c */ /* 0x000fda000bf25310 */
[----:B------:R-:W-:Y:S05]  /*1190*/  @!P1 BRA `(.L_x_15) ;  /* 0x00000000001c9947 */ /* 0x000fea0003800000 */
[----:B01----:R-:W0:Y:S02]  /*11a0*/  LDC.64 R8, c[0x0][0x5a0] ;  /* 0x00016800ff087b82 */ /* 0x003e240000000a00 */
[----:B0-----:R-:W3:Y:S02]  /*11b0*/  LDG.E.64 R8, desc[UR16][R8.64] ;  /* 0x0000001008087981 */ /* 0x001ee4000c1e1b00 */
[----:B---3--:R-:W-:-:S04]  /*11c0*/  ISETP.NE.U32.AND P1, PT, R8, RZ, PT ;  /* 0x000000ff0800720c */ /* 0x008fc80003f25070 */
[----:B------:R-:W-:-:S13]  /*11d0*/  ISETP.NE.AND.EX P1, PT, R9, RZ, PT, P1 ;  /* 0x000000ff0900720c */ /* 0x000fda0003f25310 */
[----:B------:R-:W-:Y:S05]  /*11e0*/  @!P1 BRA `(.L_x_15) ;  /* 0x0000000000089947 */ /* 0x000fea0003800000 */
[----:B------:R0:W5:Y:S01]  /*11f0*/  LD.E R7, desc[UR16][R8.64] ;  /* 0x0000001008077980 */ /* 0x000162000c101900 */
[----:B------:R-:W-:Y:S05]  /*1200*/  BRA `(.L_x_16) ;  /* 0x0000000000207947 */ /* 0x000fea0003800000 */
.L_x_15:
[----:B------:R-:W-:Y:S02]  /*1210*/  ULDC.64 UR4, c[0x0][0x590] ;  /* 0x0001640000047ab9 */ /* 0x000fe40000000a00 */
[----:B------:R-:W-:-:S04]  /*1220*/  ISETP.NE.U32.AND P1, PT, RZ, UR4, PT ;  /* 0x00000004ff007c0c */ /* 0x000fc8000bf25070 */
[----:B------:R-:W-:-:S13]  /*1230*/  ISETP.NE.AND.EX P1, PT, RZ, UR5, PT, P1 ;  /* 0x00000005ff007c0c */ /* 0x000fda000bf25310 */
[----:B------:R-:W-:Y:S05]  /*1240*/  @!P1 BRA `(.L_x_17) ;  /* 0x00000000000c9947 */ /* 0x000fea0003800000 */
[----:B01----:R-:W0:Y:S02]  /*1250*/  LDC.64 R8, c[0x0][0x590] ;  /* 0x00016400ff087b82 */ /* 0x003e240000000a00 */
[----:B0-----:R1:W5:Y:S01]  /*1260*/  LDG.E R7, desc[UR16][R8.64] ;  /* 0x0000001008077981 */ /* 0x001362000c1e1900 */
[----:B------:R-:W-:Y:S05]  /*1270*/  BRA `(.L_x_16) ;  /* 0x0000000000047947 */ /* 0x000fea0003800000 */
.L_x_17:
[----:B------:R-:W3:Y:S02]  /*1280*/  LDC R7, c[0x0][0x584] ;  /* 0x00016100ff077b82 */ /* 0x000ee40000000800 */
.L_x_16:
[----:B------:R-:W-:-:S13]  /*1290*/  LOP3.LUT P1, RZ, R10, 0xff, RZ, 0xc0, !PT ;  /* 0x000000ff0aff7812 */ /* 0x000fda000782c0ff */
[----:B------:R-:W-:Y:S05]  /*12a0*/  @!P1 EXIT ;  /* 0x000000000000994d */ /* 0x000fea0003800000 */
[----:B------:R-:W-:Y:S01]  /*12b0*/  ULDC UR4, c[0x0][0x28c] ;  /* 0x0000a30000047ab9 */ /* 0x000fe20000000800 */
[----:B------:R-:W-:Y:S01]  /*12c0*/  LOP3.LUT R81, R2, 0x1, RZ, 0xfc, !PT ;  /* 0x0000000102517812 */ /* 0x000fe200078efcff */
[----:B------:R-:W-:-:S04]  /*12d0*/  UIADD3 UR4, UR4, 0x3f, URZ ;  /* 0x0000003f04047890 */ /* 0x000fc8000fffe03f */
[----:B------:R-:W-:-:S04]  /*12e0*/  USHF.R.S32.HI UR5, URZ, 0x1f, UR4 ;  /* 0x0000001f3f057899 */ /* 0x000fc80008011404 */
[----:B------:R-:W-:-:S03]  /*12f0*/  ULEA.HI UR5, UR5, UR4, URZ, 0x6 ;  /* 0x0000000405057291 */ /* 0x000fc6000f8f303f */
[----:B------:R-:W-:Y:S01]  /*1300*/  UMOV UR4, URZ ;  /* 0x0000003f00047c82 */ /* 0x000fe20008000000 */
[----:B------:R-:W-:-:S03]  /*1310*/  USHF.R.S32.HI UR9, URZ, 0x6, UR5 ;  /* 0x000000063f097899 */ /* 0x000fc60008011405 */
[----:B------:R-:W-:-:S09]  /*1320*/  UMOV UR5, URZ ;  /* 0x0000003f00057c82 */ /* 0x000fd20008000000 */
.L_x_108:
[----:B01----:R-:W-:Y:S01]  /*1330*/  LOP3.LUT R8, R0, 0x80, RZ, 0xc0, !PT ;  /* 0x0000008000087812 */ /* 0x003fe200078ec0ff */
[----:B------:R-:W0:Y:S01]  /*1340*/  S2UR UR13, SR_CgaCtaId ;  /* 0x00000000000d79c3 */ /* 0x000e220000008800 */
[----:B------:R-:W-:Y:S01]  /*1350*/  UMOV UR12, 0x400 ;  /* 0x00000400000c7882 */ /* 0x000fe20000000000 */
[----:B------:R-:W-:Y:S01]  /*1360*/  UMOV UR6, URZ ;  /* 0x0000003f00067c82 */ /* 0x000fe20008000000 */
[----:B------:R-:W-:Y:S01]  /*1370*/  SHF.R.U32.HI R8, RZ, 0x7, R8 ;  /* 0x00000007ff087819 */ /* 0x000fe20000011608 */
[----:B------:R-:W-:Y:S01]  /*1380*/  UMOV UR7, URZ ;  /* 0x0000003f00077c82 */ /* 0x000fe20008000000 */
[----:B------:R-:W-:Y:S01]  /*1390*/  UMOV UR18, UR5 ;  /* 0x0000000500127c82 */ /* 0x000fe20008000000 */
[----:B------:R-:W-:Y:S02]  /*13a0*/  CS2R R14, SRZ ;  /* 0x00000000000e7805 */ /* 0x000fe4000001ff00 */
[----:B------:R-:W-:Y:S01]  /*13b0*/  CS2R R16, SRZ ;  /* 0x0000000000107805 */ /* 0x000fe2000001ff00 */
[----:B------:R-:W1:Y:S01]  /*13c0*/  LDC R9, c[0x0][0x28c] ;  /* 0x0000a300ff097b82 */ /* 0x000e620000000800 */
[----:B----4-:R-:W4:Y:S01]  /*13d0*/  SHFL.IDX PT, R8, R8, RZ, 0x1f ;  /* 0x00001fff08087589 */ /* 0x010f2200000e0000 */
[----:B------:R-:W-:-:S02]  /*13e0*/  CS2R R18, SRZ ;  /* 0x0000000000127805 */ /* 0x000fc4000001ff00 */
[----:B------:R-:W-:Y:S02]  /*13f0*/  CS2R R20, SRZ ;  /* 0x0000000000147805 */ /* 0x000fe4000001ff00 */
[----:B------:R-:W-:Y:S02]  /*1400*/  CS2R R56, SRZ ;  /* 0x0000000000387805 */ /* 0x000fe4000001ff00 */
[----:B------:R-:W-:Y:S02]  /*1410*/  CS2R R58, SRZ ;  /* 0x00000000003a7805 */ /* 0x000fe4000001ff00 */
[----:B------:R-:W-:Y:S02]  /*1420*/  CS2R R60, SRZ ;  /* 0x00000000003c7805 */ /* 0x000fe4000001ff00 */
[----:B------:R-:W-:Y:S02]  /*1430*/  CS2R R62, SRZ ;  /* 0x00000000003e7805 */ /* 0x000fe4000001ff00 */
[----:B------:R-:W-:-:S02]  /*1440*/  CS2R R64, SRZ ;  /* 0x0000000000407805 */ /* 0x000fc4000001ff00 */
[----:B------:R-:W-:Y:S02]  /*1450*/  CS2R R66, SRZ ;  /* 0x0000000000427805 */ /* 0x000fe4000001ff00 */
[----:B------:R-:W-:Y:S01]  /*1460*/  CS2R R68, SRZ ;  /* 0x0000000000447805 */ /* 0x000fe2000001ff00 */
[----:B------:R-:W-:Y:S01]  /*1470*/  IMAD.MOV.U32 R70, RZ, RZ, RZ ;  /* 0x000000ffff467224 */ /* 0x000fe200078e00ff */
[----:B------:R-:W-:Y:S02]  /*1480*/  CS2R R72, SRZ ;  /* 0x0000000000487805 */ /* 0x000fe4000001ff00 */
[----:B------:R-:W-:Y:S02]  /*1490*/  CS2R R74, SRZ ;  /* 0x00000000004a7805 */ /* 0x000fe4000001ff00 */
[----:B------:R-:W-:Y:S02]  /*14a0*/  CS2R R76, SRZ ;  /* 0x00000000004c7805 */ /* 0x000fe4000001ff00 */
[----:B------:R-:W-:Y:S01]  /*14b0*/  CS2R R78, SRZ ;  /* 0x00000000004e7805 */ /* 0x000fe2000001ff00 */
[----:B------:R-:W-:Y:S01]  /*14c0*/  IMAD.MOV.U32 R80, RZ, RZ, RZ ;  /* 0x000000ffff507224 */ /* 0x000fe200078e00ff */
[----:B------:R-:W-:Y:S01]  /*14d0*/  CS2R R24, SRZ ;  /* 0x0000000000187805 */ /* 0x000fe2000001ff00 */
[----:B--2---:R-:W-:Y:S01]  /*14e0*/  IMAD.U32 R22, RZ, RZ, UR4 ;  /* 0x00000004ff167e24 */ /* 0x004fe2000f8e00ff */
[----:B------:R-:W-:-:S02]  /*14f0*/  CS2R R26, SRZ ;  /* 0x00000000001a7805 */ /* 0x000fc4000001ff00 */
[----:B------:R-:W-:Y:S02]  /*1500*/  CS2R R28, SRZ ;  /* 0x00000000001c7805 */ /* 0x000fe4000001ff00 */
[----:B------:R-:W-:Y:S02]  /*1510*/  CS2R R30, SRZ ;  /* 0x00000000001e7805 */ /* 0x000fe4000001ff00 */
[----:B------:R-:W-:Y:S02]  /*1520*/  CS2R R32, SRZ ;  /* 0x0000000000207805 */ /* 0x000fe4000001ff00 */
[----:B------:R-:W-:Y:S02]  /*1530*/  CS2R R34, SRZ ;  /* 0x0000000000227805 */ /* 0x000fe4000001ff00 */
[----:B-1----:R-:W-:Y:S02]  /*1540*/  ISETP.GE.AND P1, PT, R9, 0x1, PT ;  /* 0x000000010900780c */ /* 0x002fe40003f26270 */
[----:B------:R-:W-:-:S02]  /*1550*/  CS2R R36, SRZ ;  /* 0x0000000000247805 */ /* 0x000fc4000001ff00 */
[----:B----4-:R-:W-:Y:S02]  /*1560*/  R2UR UR8, R8 ;  /* 0x00000000080872ca */ /* 0x010fe400000e0000 */
[----:B------:R-:W-:Y:S02]  /*1570*/  CS2R R38, SRZ ;  /* 0x0000000000267805 */ /* 0x000fe4000001ff00 */
[----:B------:R-:W-:Y:S02]  /*1580*/  CS2R R40, SRZ ;  /* 0x0000000000287805 */ /* 0x000fe4000001ff00 */
[----:B------:R-:W-:Y:S02]  /*1590*/  CS2R R42, SRZ ;  /* 0x00000000002a7805 */ /* 0x000fe4000001ff00 */
[----:B------:R-:W-:Y:S02]  /*15a0*/  CS2R R44, SRZ ;  /* 0x00000000002c7805 */ /* 0x000fe4000001ff00 */
[----:B------:R-:W-:-:S02]  /*15b0*/  CS2R R46, SRZ ;  /* 0x00000000002e7805 */ /* 0x000fc4000001ff00 */
[----:B------:R-:W-:Y:S02]  /*15c0*/  CS2R R48, SRZ ;  /* 0x0000000000307805 */ /* 0x000fe4000001ff00 */
[----:B------:R-:W-:Y:S02]  /*15d0*/  CS2R R50, SRZ ;  /* 0x0000000000327805 */ /* 0x000fe4000001ff00 */
[----:B------:R-:W-:Y:S02]  /*15e0*/  CS2R R52, SRZ ;  /* 0x0000000000347805 */ /* 0x000fe4000001ff00 */
[----:B------:R-:W-:Y:S01]  /*15f0*/  CS2R R54, SRZ ;  /* 0x0000000000367805 */ /* 0x000fe2000001ff00 */
[----:B------:R-:W-:-:S04]  /*1600*/  ULEA.HI UR10, UR8, UR8, URZ, 0x1 ;  /* 0x00000008080a7291 */ /* 0x000fc8000f8f083f */
[----:B------:R-:W-:Y:S02]  /*1610*/  ULOP3.LUT UR11, UR10, 0xffffe, URZ, 0xc0, !UPT ;  /* 0x000ffffe0a0b7892 */ /* 0x000fe4000f8ec03f */
[----:B0-----:R-:W-:Y:S02]  /*1620*/  ULEA UR10, UR13, UR12, 0x18 ;  /* 0x0000000c0d0a7291 */ /* 0x001fe4000f8ec03f */
[----:B------:R-:W-:-:S03]  /*1630*/  UIADD3 UR11, UR8, -UR11, URZ ;  /* 0x8000000b080b7290 */ /* 0x000fc6000fffe03f */
[----:B------:R-:W-:Y:S01]  /*1640*/  UMOV UR8, URZ ;  /* 0x0000003f00087c82 */ /* 0x000fe20008000000 */
[----:B------:R-:W-:-:S04]  /*1650*/  ULEA UR11, UR11, UR10, 0xc ;  /* 0x0000000a0b0b7291 */ /* 0x000fc8000f8e603f */
[----:B------:R-:W-:-:S04]  /*1660*/  UIADD3 UR11, UR11, 0x200, URZ ;  /* 0x000002000b0b7890 */ /* 0x000fc8000fffe03f */
[----:B------:R-:W-:-:S04]  /*1670*/  USHF.R.U32.HI UR11, URZ, 0x4, UR11 ;  /* 0x000000043f0b7899 */ /* 0x000fc8000801160b */
[----:B------:R-:W-:Y:S01]  /*1680*/  ULOP3.LUT UR11, UR11, 0x3fff, URZ, 0xc0, !UPT ;  /* 0x00003fff0b0b7892 */ /* 0x000fe2000f8ec03f */
[----:B------:R-:W-:Y:S11]  /*1690*/  @!P1 BRA `(.L_x_18) ;  /* 0x0000000400709947 */ /* 0x000ff60003800000 */
[----:B------:R-:W-:-:S13]  /*16a0*/  ISETP.NE.AND P2, PT, R81, 0x3, PT ;  /* 0x000000035100780c */ /* 0x000fda0003f45270 */
[----:B------:R-:W-:Y:S05]  /*16b0*/  @!P2 BRA `(.L_x_19) ;  /* 0x000000000004a947 */ /* 0x000fea0003800000 */
[----:B------:R-:W-:Y:S01]  /*16c0*/  BPT.TRAP 0x1 ;  /* 0x000000040000795c */ /* 0x000fe20000300000 */
.L_x_19:
[----:B------:R-:W-:Y:S01]  /*16d0*/  ULEA UR6, UR5, UR10, 0x3 ;  /* 0x0000000a05067291 */ /* 0x000fe2000f8e183f */
[----:B------:R-:W-:-:S05]  /*16e0*/  IMAD.U32 R8, RZ, RZ, UR4 ;  /* 0x00000004ff087e24 */ /* 0x000fca000f8e00ff */
[----:B------:R-:W-:-:S04]  /*16f0*/  SHF.L.U32 R8, R8, 0x1f, RZ ;  /* 0x0000001f08087819 */ /* 0x000fc800000006ff */
[----:B------:R0:W1:Y:S01]  /*1700*/  SYNCS.PHASECHK.TRANS64.TRYWAIT P1, [UR6], R8 ;  /* 0x00000008ff0075a7 */ /* 0x0000620008020146 */
[----:B------:R-:W-:Y:S05]  /*1710*/  @!P2 BRA `(.L_x_20) ;  /* 0x000000000004a947 */ /* 0x000fea0003800000 */
[----:B------:R-:W-:Y:S01]  /*1720*/  BPT.TRAP 0x1 ;  /* 0x000000040000795c */ /* 0x000fe20000300000 */
.L_x_20:
[----:B-1----:R-:W-:Y:S05]  /*1730*/  @P1 BRA `(.L_x_21) ;  /* 0x0000000000081947 */ /* 0x002fea0003800000 */
[----:B------:R-:W1:Y:S02]  /*1740*/  SYNCS.PHASECHK.TRANS64.TRYWAIT P1, [UR6], R8 ;  /* 0x00000008ff0075a7 */ /* 0x000e640008020146 */
[----:B-1----:R-:W-:Y:S05]  /*1750*/  @!P1 BRA `(.L_x_22) ;  /* 0x0000005c000c9947 */ /* 0x002fea0003800000 */
.L_x_21:
[----:B------:R-:W-:Y:S01]  /*1760*/  UIADD3 UR6, UR10, 0x24200, URZ ;  /* 0x000242000a067890 */ /* 0x000fe2000fffe03f */
[----:B------:R-:W-:Y:S01]  /*1770*/  WARPGROUP.ARRIVE ;  /* 0x00000000000079c5 */ /* 0x000fe20000000000 */
[----:B------:R-:W-:Y:S01]  /*1780*/  ULOP3.LUT UR12, UR11, 0x10000, URZ, 0xfc, !UPT ;  /* 0x000100000b0c7892 */ /* 0x000fe2000f8efc3f */
[----:B------:R-:W-:Y:S01]  /*1790*/  CS2R R14, SRZ ;  /* 0x00000000000e7805 */ /* 0x000fe2000001ff00 */
[----:B------:R-:W-:Y:S01]  /*17a0*/  USHF.R.U32.HI UR6, URZ, 0x4, UR6 ;  /* 0x000000043f067899 */ /* 0x000fe20008011606 */
[----:B------:R-:W-:Y:S01]  /*17b0*/  CS2R R16, SRZ ;  /* 0x0000000000107805 */ /* 0x000fe2000001ff00 */
[----:B------:R-:W-:Y:S01]  /*17c0*/  ULEA UR12, UR5, UR12, 0x9 ;  /* 0x0000000c050c7291 */ /* 0x000fe2000f8e483f */
[----:B------:R-:W-:Y:S01]  /*17d0*/  CS2R R18, SRZ ;  /* 0x0000000000127805 */ /* 0x000fe2000001ff00 */
[----:B------:R-:W-:Y:S01]  /*17e0*/  ULOP3.LUT UR6, UR6, 0x3fff, URZ, 0xc0, !UPT ;  /* 0x00003fff06067892 */ /* 0x000fe2000f8ec03f */
[----:B------:R-:W-:Y:S01]  /*17f0*/  CS2R R20, SRZ ;  /* 0x0000000000147805 */ /* 0x000fe2000001ff00 */
[----:B------:R-:W-:Y:S01]  /*1800*/  UMOV UR13, 0x80000020 ;  /* 0x80000020000d7882 */ /* 0x000fe20000000000 */
[----:B------:R-:W-:Y:S01]  /*1810*/  UMOV UR15, 0x80000020 ;  /* 0x80000020000f7882 */ /* 0x000fe20000000000 */
[----:B------:R-:W-:Y:S01]  /*1820*/  ULOP3.LUT UR6, UR6, 0x10000, URZ, 0xfc, !UPT ;  /* 0x0001000006067892 */ /* 0x000fe2000f8efc3f */
[----:B------:R-:W-:Y:S01]  /*1830*/  CS2R R56, SRZ ;  /* 0x0000000000387805 */ /* 0x000fe2000001ff00 */
[----:B------:R-:W-:Y:S01]  /*1840*/  ULDC UR7, c[0x0][0x50c] ;  /* 0x0001430000077ab9 */ /* 0x000fe20000000800 */
[----:B------:R-:W-:Y:S01]  /*1850*/  CS2R R58, SRZ ;  /* 0x00000000003a7805 */ /* 0x000fe2000001ff00 */
[----:B------:R-:W-:Y:S01]  /*1860*/  ULEA UR14, UR5, UR6, 0x8 ;  /* 0x00000006050e7291 */ /* 0x000fe2000f8e403f */
[----:B------:R-:W-:Y:S01]  /*1870*/  CS2R R60, SRZ ;  /* 0x00000000003c7805 */ /* 0x000fe2000001ff00 */
[----:B------:R-:W-:Y:S01]  /*1880*/  UISETP.NE.AND UP0, UPT, UR7, 0x2, UPT ;  /* 0x000000020700788c */ /* 0x000fe2000bf05270 */
[----:B------:R-:W-:Y:S01]  /*1890*/  CS2R R62, SRZ ;  /* 0x00000000003e7805 */ /* 0x000fe2000001ff00 */
[----:B------:R-:W-:Y:S01]  /*18a0*/  UMOV UR6, 0x2 ;  /* 0x0000000200067882 */ /* 0x000fe20000000000 */
[----:B------:R-:W-:Y:S01]  /*18b0*/  CS2R R64, SRZ ;  /* 0x0000000000407805 */ /* 0x000fe2000001ff00 */
[----:B------:R-:W-:Y:S01]  /*18c0*/  USEL UR7, URZ, 0x1, UP0 ;  /* 0x000000013f077887 */ /* 0x000fe20008000000 */
[----:B------:R-:W-:-:S02]  /*18d0*/  CS2R R66, SRZ ;  /* 0x0000000000427805 */ /* 0x000fc4000001ff00 */
[----:B------:R-:W-:Y:S01]  /*18e0*/  CS2R R68, SRZ ;  /* 0x0000000000447805 */ /* 0x000fe2000001ff00 */
[----:B------:R-:W-:Y:S01]  /*18f0*/  QGMMA.64x64x32.F32.E4M3.E4M3 R24, gdesc[UR12], RZ, !UPT ;  /* 0x00e000000c1879f3 */ /* 0x000fe2000c7008ff */
[----:B------:R-:W-:Y:S01]  /*1900*/  UIADD3 UR12, UR12, 0x2, URZ ;  /* 0x000000020c0c7890 */ /* 0x000fe2000fffe03f */
[----:B------:R-:W-:Y:S01]  /*1910*/  IMAD.MOV.U32 R70, RZ, RZ, RZ ;  /* 0x000000ffff467224 */ /* 0x000fe200078e00ff */
[----:B------:R-:W-:Y:S01]  /*1920*/  ISETP.NE.AND P1, PT, RZ, UR7, PT ;  /* 0x00000007ff007c0c */ /* 0x000fe2000bf25270 */
[----:B------:R-:W-:Y:S01]  /*1930*/  UIADD3 UR14, UR14, 0x2, URZ ;  /* 0x000000020e0e7890 */ /* 0x000fe2000fffe03f */
[----:B------:R-:W-:Y:S01]  /*1940*/  CS2R R72, SRZ ;  /* 0x0000000000487805 */ /* 0x000fe2000001ff00 */
[----:B------:R-:W-:Y:S01]  /*1950*/  UMOV UR13, 0x80000020 ;  /* 0x80000020000d7882 */ /* 0x000fe20000000000 */
[----:B------:R-:W-:Y:S01]  /*1960*/  UMOV UR15, 0x80000020 ;  /* 0x80000020000f7882 */ /* 0x000fe20000000000 */
[----:B------:R-:W-:Y:S02]  /*1970*/  CS2R R74, SRZ ;  /* 0x00000000004a7805 */ /* 0x000fe4000001ff00 */
[----:B------:R-:W-:-:S02]  /*1980*/  CS2R R76, SRZ ;  /* 0x00000000004c7805 */ /* 0x000fc4000001ff00 */
[----:B------:R-:W-:Y:S01]  /*1990*/  CS2R R78, SRZ ;  /* 0x00000000004e7805 */ /* 0x000fe2000001ff00 */
[----:B------:R-:W-:Y:S01]  /*19a0*/  IMAD.MOV.U32 R80, RZ, RZ, RZ ;  /* 0x000000ffff507224 */ /* 0x000fe200078e00ff */
[----:B------:R-:W-:Y:S02]  /*19b0*/  QGMMA.64x64x32.F32.E4M3.E4M3 R24, gdesc[UR12], R24, gsb0 ;  /* 0x00e000000c1879f3 */ /* 0x000fe40008000818 */
[----:B------:R-:W-:Y:S05]  /*19c0*/  @!P1 BRA `(.L_x_23) ;  /* 0x0000000000889947 */ /* 0x000fea0003800000 */
[----:B------:R-:W-:Y:S02]  /*19d0*/  WARPGROUP.DEPBAR.LE gsb0, 0x0 ;  /* 0x00008000000079c5 */ /* 0x000fe40000010000 */
[----:B------:R-:W-:-:S01]  /*19e0*/  FADD R79, RZ, R24 ;  /* 0x00000018ff4f7221 */ /* 0x000fc20000000000 */
[----:B------:R-:W-:Y:S01]  /*19f0*/  FADD R80, RZ, R25 ;  /* 0x00000019ff507221 */ /* 0x000fe20000000000 */
        /* <DEDUP_REMOVED lines=30> */
[----:B------:R-:W-:-:S06]  /*1be0*/  UMOV UR6, URZ ;  /* 0x0000003f00067c82 */ /* 0x000fcc0008000000 */
.L_x_23:
[----:B------:R-:W-:-:S04]  /*1bf0*/  UIADD3 UR18, UR5, 0x1, URZ ;  /* 0x0000000105127890 */ /* 0x000fc8000fffe03f */
[----:B------:R-:W-:-:S04]  /*1c00*/  UISETP.NE.AND UP0, UPT, UR18, 0x12, UPT ;  /* 0x000000121200788c */ /* 0x000fc8000bf05270 */
[----:B------:R-:W-:Y:S02]  /*1c10*/  USEL UR8, URZ, 0x1, UP0 ;  /* 0x000000013f087887 */ /* 0x000fe40008000000 */
[----:B------:R-:W-:Y:S02]  /*1c20*/  USEL UR18, UR18, URZ, UP0 ;  /* 0x0000003f12127287 */ /* 0x000fe40008000000 */
[----:B------:R-:W-:-:S06]  /*1c30*/  ULOP3.LUT UR8, UR4, UR8, URZ, 0x3c, !UPT ;  /* 0x0000000804087292 */ /* 0x000fcc000f8e3c3f */
[----:B------:R-:W-:Y:S01]  /*1c40*/  IMAD.U32 R22, RZ, RZ, UR8 ;  /* 0x00000008ff167e24 */ /* 0x000fe2000f8e00ff */
[----:B------:R-:W-:-:S06]  /*1c50*/  UMOV UR8, 0x1 ;  /* 0x0000000100087882 */ /* 0x000fcc0000000000 */
.L_x_18:
[----:B------:R-:W-:-:S04]  /*1c60*/  UISETP.LT.AND UP0, UPT, UR9, 0x1, UPT ;  /* 0x000000010900788c */ /* 0x000fc8000bf01270 */
[----:B------:R-:W-:-:S04]  /*1c70*/  USEL UR12, UR9, 0x1, UP0 ;  /* 0x00000001090c7887 */ /* 0x000fc80008000000 */
[----:B------:R-:W-:-:S04]  /*1c80*/  UIADD3 UR12, UR9, -UR12, URZ ;  /* 0x8000000c090c7290 */ /* 0x000fc8000fffe03f */
[----:B------:R-:W-:-:S06]  /*1c90*/  UISETP.GE.AND UP0, UPT, UR12, 0x1, UPT ;  /* 0x000000010c00788c */ /* 0x000fcc000bf06270 */
[----:B------:R-:W-:-:S13]  /*1ca0*/  PLOP3.LUT P1, PT, PT, PT, UP0, 0x80, 0x0 ;  /* 0x000000000000781c */ /* 0x000fda0003f2f008 */
[----:B------:R-:W-:Y:S05]  /*1cb0*/  @!P1 BRA `(.L_x_24) ;  /* 0x0000000400849947 */ /* 0x000fea0003800000 */
[----:B01----:R-:W-:Y:S01]  /*1cc0*/  IMAD.U32 R8, RZ, RZ, UR12 ;  /* 0x0000000cff087e24 */ /* 0x003fe2000f8e00ff */
[----:B------:R-:W-:Y:S01]  /*1cd0*/  ULDC UR19, c[0x0][0x50c] ;  /* 0x0001430000137ab9 */ /* 0x000fe20000000800 */
[----:B------:R-:W-:-:S07]  /*1ce0*/  IMAD.U32 R9, RZ, RZ, UR5 ;  /* 0x00000005ff097e24 */ /* 0x000fce000f8e00ff */
.L_x_32:
[----:B------:R-:W-:-:S13]  /*1cf0*/  ISETP.NE.AND P2, PT, R81, 0x3, PT ;  /* 0x000000035100780c */ /* 0x000fda0003f45270 */
[----:B0-----:R-:W-:Y:S05]  /*1d00*/  @!P2 BRA `(.L_x_25) ;  /* 0x000000000004a947 */ /* 0x001fea0003800000 */
[----:B------:R-:W-:Y:S01]  /*1d10*/  BPT.TRAP 0x1 ;  /* 0x000000040000795c */ /* 0x000fe20000300000 */
.L_x_25:
[----:B------:R-:W0:Y:S01]  /*1d20*/  S2UR UR12, SR_CgaCtaId ;  /* 0x00000000000c79c3 */ /* 0x000e220000008800 */
[----:B------:R-:W-:Y:S01]  /*1d30*/  UMOV UR10, 0x400 ;  /* 0x00000400000a7882 */ /* 0x000fe20000000000 */
[----:B------:R-:W-:Y:S01]  /*1d40*/  SHF.L.U32 R10, R22, 0x1f, RZ ;  /* 0x0000001f160a7819 */ /* 0x000fe200000006ff */
[----:B0-----:R-:W-:-:S04]  /*1d50*/  ULEA UR10, UR12, UR10, 0x18 ;  /* 0x0000000a0c0a7291 */ /* 0x001fc8000f8ec03f */
[----:B------:R-:W-:-:S09]  /*1d60*/  ULEA UR12, UR18, UR10, 0x3 ;  /* 0x0000000a120c7291 */ /* 0x000fd2000f8e183f */
[----:B------:R0:W1:Y:S01]  /*1d70*/  SYNCS.PHASECHK.TRANS64.TRYWAIT P1, [UR12], R10 ;  /* 0x0000000aff0075a7 */ /* 0x000062000802014c */
[----:B------:R-:W-:Y:S05]  /*1d80*/  @!P2 BRA `(.L_x_26) ;  /* 0x000000000004a947 */ /* 0x000fea0003800000 */
[----:B------:R-:W-:Y:S01]  /*1d90*/  BPT.TRAP 0x1 ;  /* 0x000000040000795c */ /* 0x000fe20000300000 */
.L_x_26:
[----:B-1----:R-:W-:Y:S05]  /*1da0*/  @P1 BRA `(.L_x_27) ;  /* 0x0000000000081947 */ /* 0x002fea0003800000 */
[----:B------:R-:W1:Y:S02]  /*1db0*/  SYNCS.PHASECHK.TRANS64.TRYWAIT P1, [UR12], R10 ;  /* 0x0000000aff0075a7 */ /* 0x000e64000802014c */
[----:B-1----:R-:W-:Y:S05]  /*1dc0*/  @!P1 BRA `(.L_x_28) ;  /* 0x0000005400889947 */ /* 0x002fea0003800000 */
.L_x_27:
[----:B------:R-:W-:Y:S01]  /*1dd0*/  UIADD3 UR12, UR10, 0x24200, URZ ;  /* 0x000242000a0c7890 */ /* 0x000fe2000fffe03f */
[----:B------:R-:W-:Y:S01]  /*1de0*/  WARPGROUP.ARRIVE ;  /* 0x00000000000079c5 */ /* 0x000fe20000000000 */
[----:B------:R-:W-:Y:S02]  /*1df0*/  UISETP.NE.AND UP0, UPT, UR7, URZ, UPT ;  /* 0x0000003f0700728c */ /* 0x000fe4000bf05270 */
[----:B------:R-:W-:Y:S02]  /*1e00*/  USHF.R.U32.HI UR12, URZ, 0x4, UR12 ;  /* 0x000000043f0c7899 */ /* 0x000fe4000801160c */
[----:B------:R-:W-:Y:S02]  /*1e10*/  USEL UR8, UR8, URZ, !UP0 ;  /* 0x0000003f08087287 */ /* 0x000fe4000c000000 */
[----:B------:R-:W-:Y:S02]  /*1e20*/  ULOP3.LUT UR7, UR12, 0x3fff, URZ, 0xc0, !UPT ;  /* 0x00003fff0c077892 */ /* 0x000fe4000f8ec03f */
[----:B------:R-:W-:-:S02]  /*1e30*/  ULOP3.LUT UR12, UR11, 0x10000, URZ, 0xfc, !UPT ;  /* 0x000100000b0c7892 */ /* 0x000fc4000f8efc3f */
[----:B------:R-:W-:Y:S02]  /*1e40*/  ULOP3.LUT UR7, UR7, 0x10000, URZ, 0xfc, !UPT ;  /* 0x0001000007077892 */ /* 0x000fe4000f8efc3f */
[----:B------:R-:W-:Y:S02]  /*1e50*/  UISETP.NE.U32.AND UP0, UPT, UR8, URZ, UPT ;  /* 0x0000003f0800728c */ /* 0x000fe4000bf05070 */
[----:B------:R-:W-:Y:S02]  /*1e60*/  ULEA UR12, UR18, UR12, 0x9 ;  /* 0x0000000c120c7291 */ /* 0x000fe4000f8e483f */
[----:B------:R-:W-:Y:S01]  /*1e70*/  ULEA UR14, UR18, UR7, 0x8 ;  /* 0x00000007120e7291 */ /* 0x000fe2000f8e403f */
[----:B------:R-:W-:Y:S01]  /*1e80*/  UMOV UR13, 0x80000020 ;  /* 0x80000020000d7882 */ /* 0x000fe20000000000 */
[----:B------:R-:W-:Y:S01]  /*1e90*/  UMOV UR15, 0x80000020 ;  /* 0x80000020000f7882 */ /* 0x000fe20000000000 */
[----:B------:R-:W-:-:S06]  /*1ea0*/  UIADD3 UR6, UR6, 0x2, URZ ;  /* 0x0000000206067890 */ /* 0x000fcc000fffe03f */
[----:B------:R-:W-:Y:S01]  /*1eb0*/  QGMMA.64x64x32.F32.E4M3.E4M3 R24, gdesc[UR12], R24, UP0 ;  /* 0x00e000000c1879f3 */ /* 0x000fe2000bf00818 */
[----:B------:R-:W-:Y:S02]  /*1ec0*/  UIADD3 UR12, UR12, 0x2, URZ ;  /* 0x000000020c0c7890 */ /* 0x000fe4000fffe03f */
[----:B------:R-:W-:Y:S01]  /*1ed0*/  UIADD3 UR14, UR14, 0x2, URZ ;  /* 0x000000020e0e7890 */ /* 0x000fe2000fffe03f */
[----:B------:R-:W-:Y:S01]  /*1ee0*/  UMOV UR13, 0x80000020 ;  /* 0x80000020000d7882 */ /* 0x000fe20000000000 */
[----:B------:R-:W-:Y:S01]  /*1ef0*/  UMOV UR15, 0x80000020 ;  /* 0x80000020000f7882 */ /* 0x000fe20000000000 */
[----:B------:R-:W-:-:S04]  /*1f00*/  UISETP.NE.AND UP0, UPT, UR6, UR19, UPT ;  /* 0x000000130600728c */ /* 0x000fc8000bf05270 */
[----:B------:R-:W-:-:S06]  /*1f10*/  USEL UR7, URZ, 0x1, UP0 ;  /* 0x000000013f077887 */ /* 0x000fcc0008000000 */
[----:B------:R-:W-:Y:S01]  /*1f20*/  ISETP.NE.AND P1, PT, RZ, UR7, PT ;  /* 0x00000007ff007c0c */ /* 0x000fe2000bf25270 */
[----:B------:R-:W-:Y:S03]  /*1f30*/  QGMMA.64x64x32.F32.E4M3.E4M3 R24, gdesc[UR12], R24, gsb0 ;  /* 0x00e000000c1879f3 */ /* 0x000fe60008000818 */
[----:B------:R-:W-:-:S09]  /*1f40*/  WARPGROUP.DEPBAR.LE gsb0, 0x1 ;  /* 0x00008000000079c5 */ /* 0x000fd20000010100 */
[----:B------:R-:W-:Y:S05]  /*1f50*/  @!P1 BRA `(.L_x_29) ;  /* 0x0000000000889947 */ /* 0x000fea0003800000 */
[----:B------:R-:W-:Y:S02]  /*1f60*/  WARPGROUP.DEPBAR.LE gsb0, 0x0 ;  /* 0x00008000000079c5 */ /* 0x000fe40000010000 */
[----:B------:R-:W-:-:S01]  /*1f70*/  FADD R79, R24, R79 ;  /* 0x0000004f184f7221 */ /* 0x000fc20000000000 */
[----:B------:R-:W-:Y:S01]  /*1f80*/  FADD R80, R25, R80 ;  /* 0x0000005019507221 */ /* 0x000fe20000000000 */
        /* <DEDUP_REMOVED lines=30> */
[----:B------:R-:W-:-:S06]  /*2170*/  UMOV UR6, URZ ;  /* 0x0000003f00067c82 */ /* 0x000fcc0008000000 */
.L_x_29:
[----:B------:R-:W-:Y:S05]  /*2180*/  @!P2 BRA `(.L_x_30) ;  /* 0x000000000004a947 */ /* 0x000fea0003800000 */
[----:B------:R-:W-:Y:S01]  /*2190*/  BPT.TRAP 0x1 ;  /* 0x000000040000795c */ /* 0x000fe20000300000 */
.L_x_30:
[----:B01----:R-:W-:Y:S02]  /*21a0*/  @P0 LEA R10, R9, UR10, 0x3 ;  /* 0x0000000a090a0c11 */ /* 0x003fe4000f8e18ff */
[----:B------:R-:W-:-:S03]  /*21b0*/  ISETP.GT.U32.AND P1, PT, R2, 0x1, PT ;  /* 0x000000010200780c */ /* 0x000fc60003f24070 */
[----:B------:R-:W-:-:S05]  /*21c0*/  @P0 VIADD R13, R10, 0x90 ;  /* 0x000000900a0d0836 */ /* 0x000fca0000000000 */
[----:B------:R-:W-:-:S04]  /*21d0*/  @P0 PRMT R13, R6, 0x654, R13 ;  /* 0x00000654060d0816 */ /* 0x000fc8000000000d */
[----:B------:R0:W-:Y:S01]  /*21e0*/  @P0 SYNCS.ARRIVE.TRANS64.RED.A1T0 RZ, [R13+URZ], RZ ;  /* 0x000000ff0dff09a7 */ /* 0x0001e2000810043f */
[----:B------:R-:W-:Y:S05]  /*21f0*/  @P1 BRA `(.L_x_31) ;  /* 0x0000000000041947 */ /* 0x000fea0003800000 */
[----:B------:R-:W-:Y:S01]  /*2200*/  BPT.TRAP 0x1 ;  /* 0x000000040000795c */ /* 0x000fe20000300000 */
.L_x_31:
[----:B------:R-:W-:Y:S01]  /*2210*/  UIADD3 UR18, UR18, 0x1, URZ ;  /* 0x0000000112127890 */ /* 0x000fe2000fffe03f */
[C---:B------:R-:W-:Y:S01]  /*2220*/  ISETP.GT.AND P2, PT, R8.reuse, 0x1, PT ;  /* 0x000000010800780c */ /* 0x040fe20003f44270 */
[----:B------:R-:W-:Y:S02]  /*2230*/  VIADD R9, R9, 0x1 ;  /* 0x0000000109097836 */ /* 0x000fe40000000000 */
[----:B------:R-:W-:Y:S01]  /*2240*/  UISETP.NE.AND UP0, UPT, UR18, 0x12, UPT ;  /* 0x000000121200788c */ /* 0x000fe2000bf05270 */
[----:B------:R-:W-:Y:S02]  /*2250*/  VIADD R8, R8, 0xffffffff ;  /* 0xffffffff08087836 */ /* 0x000fe40000000000 */
[C---:B------:R-:W-:Y:S01]  /*2260*/  ISETP.NE.AND P1, PT, R9.reuse, 0x12, PT ;  /* 0x000000120900780c */ /* 0x040fe20003f25270 */
[----:B------:R-:W-:Y:S02]  /*2270*/  USEL UR8, URZ, 0x1, UP0 ;  /* 0x000000013f087887 */ /* 0x000fe40008000000 */
[----:B------:R-:W-:Y:S01]  /*2280*/  USEL UR18, UR18, URZ, UP0 ;  /* 0x0000003f12127287 */ /* 0x000fe20008000000 */
[----:B------:R-:W-:-:S03]  /*2290*/  SEL R9, R9, RZ, P1 ;  /* 0x000000ff09097207 */ /* 0x000fc60000800000 */
[----:B------:R-:W-:Y:S01]  /*22a0*/  LOP3.LUT R22, R22, UR8, RZ, 0x3c, !PT ;  /* 0x0000000816167c12 */ /* 0x000fe2000f8e3cff */
[----:B------:R-:W-:Y:S01]  /*22b0*/  UMOV UR8, 0x1 ;  /* 0x0000000100087882 */ /* 0x000fe20000000000 */
[----:B------:R-:W-:Y:S06]  /*22c0*/  @P2 BRA `(.L_x_32) ;  /* 0xfffffff800882947 */ /* 0x000fec000383ffff */
.L_x_24:
[----:B------:R-:W-:Y:S01]  /*22d0*/  UISETP.NE.AND UP0, UPT, UR6, URZ, UPT ;  /* 0x0000003f0600728c */ /* 0x000fe2000bf05270 */
[----:B01----:R-:W0:Y:S03]  /*22e0*/  LDC R8, c[0x0][0x28c] ;  /* 0x0000a300ff087b82 */ /* 0x003e260000000800 */
[----:B------:R-:W-:-:S06]  /*22f0*/  USEL UR6, URZ, 0x1, !UP0 ;  /* 0x000000013f067887 */ /* 0x000fcc000c000000 */
[----:B------:R-:W-:Y:S02]  /*2300*/  ISETP.NE.AND P1, PT, RZ, UR6, PT ;  /* 0x00000006ff007c0c */ /* 0x000fe4000bf25270 */
[----:B0-----:R-:W-:-:S11]  /*2310*/  ISETP.GE.AND P2, PT, R8, 0x1, PT ;  /* 0x000000010800780c */ /* 0x001fd60003f46270 */
[----:B------:R-:W-:Y:S05]  /*2320*/  @!P1 BRA `(.L_x_33) ;  /* 0x0000000000849947 */ /* 0x000fea0003800000 */
[----:B------:R-:W-:Y:S02]  /*2330*/  WARPGROUP.DEPBAR.LE gsb0, 0x0 ;  /* 0x00008000000079c5 */ /* 0x000fe40000010000 */
[----:B------:R-:W-:Y:S01]  /*2340*/  FADD R79, R24, R79 ;  /* 0x0000004f184f7221 */ /* 0x000fe20000000000 */
        /* <DEDUP_REMOVED lines=30> */
[----:B------:R-:W-:-:S07]  /*2530*/  FADD R14, R14, R55 ;  /* 0x000000370e0e7221 */ /* 0x000fce0000000000 */
.L_x_33:
[----:B------:R-:W-:Y:S02]  /*2540*/  WARPGROUP.DEPBAR.LE gsb0, 0x0 ;  /* 0x00008000000079c5 */ /* 0x000fe40000010000 */
[----:B------:R-:W-:Y:S05]  /*2550*/  @!P2 BRA `(.L_x_34) ;  /* 0x000000000050a947 */ /* 0x000fea0003800000 */
[----:B------:R-:W-:-:S13]  /*2560*/  ISETP.NE.AND P1, PT, R81, 0x3, PT ;  /* 0x000000035100780c */ /* 0x000fda0003f25270 */
[----:B------:R-:W-:Y:S05]  /*2570*/  @!P1 BRA `(.L_x_35) ;  /* 0x0000000000049947 */ /* 0x000fea0003800000 */
[----:B------:R-:W-:Y:S01]  /*2580*/  BPT.TRAP 0x1 ;  /* 0x000000040000795c */ /* 0x000fe20000300000 */
.L_x_35:
[----:B------:R-:W-:Y:S01]  /*2590*/  BSSY B0, `(.L_x_36) ;  /* 0x000000e000007945 */ /* 0x000fe20003800000 */
[----:B------:R-:W-:-:S03]  /*25a0*/  ISETP.GT.U32.AND P1, PT, R2, 0x1, PT ;  /* 0x000000010200780c */ /* 0x000fc60003f24070 */
[----:B------:R-:W-:Y:S10]  /*25b0*/  @!P0 BRA `(.L_x_37) ;  /* 0x00000000002c8947 */ /* 0x000ff40003800000 */
[----:B------:R-:W-:-:S04]  /*25c0*/  UISETP.LT.AND UP0, UPT, UR9, 0x1, UPT ;  /* 0x000000010900788c */ /* 0x000fc8000bf01270 */
[----:B------:R-:W-:-:S04]  /*25d0*/  USEL UR8, UR9, 0x1, UP0 ;  /* 0x0000000109087887 */ /* 0x000fc80008000000 */
[----:B------:R-:W-:-:S04]  /*25e0*/  UIADD3 UR8, UR5, UR9, -UR8 ;  /* 0x0000000905087290 */ /* 0x000fc8000fffe808 */
[----:B------:R-:W-:-:S04]  /*25f0*/  UIMAD.WIDE.U32 UR6, UR8, 0x38e38e39, URZ ;  /* 0x38e38e39080678a5 */ /* 0x000fc8000f8e003f */
[----:B------:R-:W-:-:S04]  /*2600*/  USHF.R.U32.HI UR6, URZ, 0x2, UR7 ;  /* 0x000000023f067899 */ /* 0x000fc80008011607 */
[----:B------:R-:W-:-:S04]  /*2610*/  UIMAD UR8, UR6, -0x12, UR8 ;  /* 0xffffffee060878a4 */ /* 0x000fc8000f8e0208 */
[----:B------:R-:W-:-:S04]  /*2620*/  ULEA UR8, UR8, UR10, 0x3 ;  /* 0x0000000a08087291 */ /* 0x000fc8000f8e183f */
[----:B------:R-:W-:-:S06]  /*2630*/  UIADD3 UR8, UR8, 0x90, URZ ;  /* 0x0000009008087890 */ /* 0x000fcc000fffe03f */
[----:B------:R-:W-:-:S05]  /*2640*/  IMAD.U32 R9, RZ, RZ, UR8 ;  /* 0x00000008ff097e24 */ /* 0x000fca000f8e00ff */
[----:B------:R-:W-:-:S04]  /*2650*/  PRMT R8, R6, 0x654, R9 ;  /* 0x0000065406087816 */ /* 0x000fc80000000009 */
[----:B------:R0:W-:Y:S03]  /*2660*/  SYNCS.ARRIVE.TRANS64.RED.A1T0 RZ, [R8+URZ], RZ ;  /* 0x000000ff08ff79a7 */ /* 0x0001e6000810043f */
.L_x_37:
[----:B------:R-:W-:Y:S05]  /*2670*/  BSYNC B0 ;  /* 0x0000000000007941 */ /* 0x000fea0003800000 */
.L_x_36:
[----:B------:R-:W-:Y:S05]  /*2680*/  @P1 BRA `(.L_x_34) ;  /* 0x0000000000041947 */ /* 0x000fea0003800000 */
[----:B------:R-:W-:Y:S01]  /*2690*/  BPT.TRAP 0x1 ;  /* 0x000000040000795c */ /* 0x000fe20000300000 */
.L_x_34:
[----:B------:R-:W1:Y:S01]  /*26a0*/  LDC R22, c[0x0][0x288] ;  /* 0x0000a200ff167b82 */ /* 0x000e620000000800 */
[--C-:B0-----:R-:W-:Y:S01]  /*26b0*/  SHF.R.U32.HI R8, RZ, 0x2, R0.reuse ;  /* 0x00000002ff087819 */ /* 0x101fe20000011600 */
[----:B------:R-:W-:Y:S01]  /*26c0*/  IMAD.SHL.U32 R27, R12, 0x40, RZ ;  /* 0x000000400c1b7824 */ /* 0x000fe200078e00ff */
[----:B------:R-:W-:Y:S01]  /*26d0*/  SHF.R.U32.HI R13, RZ, 0x7, R0 ;  /* 0x00000007ff0d7819 */ /* 0x000fe20000011600 */
[----:B------:R-:W-:Y:S01]  /*26e0*/  UIADD3 UR5, UR9, UR5, URZ ;  /* 0x0000000509057290 */ /* 0x000fe2000fffe03f */
[----:B------:R-:W-:Y:S01]  /*26f0*/  LOP3.LUT R9, R8, 0x7, RZ, 0xc0, !PT ;  /* 0x0000000708097812 */ /* 0x000fe200078ec0ff */
[C---:B------:R-:W-:Y:S01]  /*2700*/  IMAD.SHL.U32 R12, R0.reuse, 0x2, RZ ;  /* 0x00000002000c7824 */ /* 0x040fe200078e00ff */
[----:B------:R-:W-:Y:S01]  /*2710*/  LOP3.LUT R8, R13, 0x1, RZ, 0xc0, !PT ;  /* 0x000000010d087812 */ /* 0x000fe200078ec0ff */
[----:B------:R-:W-:Y:S01]  /*2720*/  UISETP.GT.U32.AND UP0, UPT, UR5, 0x11, UPT ;  /* 0x000000110500788c */ /* 0x000fe2000bf04070 */
[C---:B------:R-:W-:Y:S01]  /*2730*/  LOP3.LUT R13, R0.reuse, 0x3, RZ, 0xc0, !PT ;  /* 0x00000003000d7812 */ /* 0x040fe200078ec0ff */
[----:B------:R-:W-:Y:S01]  /*2740*/  ULDC UR12, c[0x0][0x284] ;  /* 0x0000a100000c7ab9 */ /* 0x000fe20000000800 */
[----:B------:R-:W-:Y:S01]  /*2750*/  LOP3.LUT R10, R0, 0x60, RZ, 0xc0, !PT ;  /* 0x00000060000a7812 */ /* 0x000fe200078ec0ff */
[----:B------:R-:W-:Y:S01]  /*2760*/  UISETP.LT.U32.AND UP0, UPT, UR9, 0x12, UP0 ;  /* 0x000000120900788c */ /* 0x000fe20008701070 */
[----:B------:R-:W-:Y:S01]  /*2770*/  SHF.R.S32.HI R30, RZ, 0x1f, R71 ;  /* 0x0000001fff1e7819 */ /* 0x000fe20000011447 */
[----:B------:R-:W-:Y:S01]  /*2780*/  UISETP.GE.U32.AND UP1, UPT, UR9, 0x12, UPT ;  /* 0x000000120900788c */ /* 0x000fe2000bf26070 */
[----:B------:R-:W-:Y:S01]  /*2790*/  SHF.R.U32.HI R10, RZ, 0x1, R10 ;  /* 0x00000001ff0a7819 */ /* 0x000fe2000001160a */
[----:B------:R-:W-:Y:S01]  /*27a0*/  ULDC.64 UR10, c[0x0][0x5d0] ;  /* 0x00017400000a7ab9 */ /* 0x000fe20000000a00 */
[----:B------:R-:W-:Y:S01]  /*27b0*/  LOP3.LUT R12, R27, 0x6, R12, 0xf8, !PT ;  /* 0x000000061b0c7812 */ /* 0x000fe200078ef80c */
[----:B------:R-:W-:Y:S01]  /*27c0*/  UIMAD.WIDE.U32 UR6, UR5, 0x38e38e39, URZ ;  /* 0x38e38e39050678a5 */ /* 0x000fe2000f8e003f */
[--C-:B------:R-:W-:Y:S01]  /*27d0*/  IADD3 R25, RZ, -R10, -R9.reuse ;  /* 0x8000000aff197210 */ /* 0x100fe20007ffe809 */
[----:B------:R-:W-:Y:S01]  /*27e0*/  USEL UR8, URZ, 0x1, !UP0 ;  /* 0x000000013f087887 */ /* 0x000fe2000c000000 */
[----:B------:R-:W-:Y:S01]  /*27f0*/  IMAD.SHL.U32 R24, R8, 0x40, RZ ;  /* 0x0000004008187824 */ /* 0x000fe200078e00ff */
[----:B------:R-:W-:Y:S01]  /*2800*/  USHF.R.U32.HI UR6, URZ, 0x2, UR7 ;  /* 0x000000023f067899 */ /* 0x000fe20008011607 */
[----:B------:R-:W-:Y:S01]  /*2810*/  IMAD.WIDE R28, R11, 0x80, RZ ;  /* 0x000000800b1c7825 */ /* 0x000fe200078e02ff */
[----:B-1----:R-:W-:Y:S01]  /*2820*/  ISETP.GE.AND P1, PT, R27, R22, PT ;  /* 0x000000161b00720c */ /* 0x002fe20003f26270 */
[----:B------:R-:W-:Y:S01]  /*2830*/  ULOP3.LUT UR4, UR4, UR8, URZ, 0x3c, !UPT ;  /* 0x0000000804047292 */ /* 0x000fe2000f8e3c3f */
[----:B------:R-:W-:Y:S01]  /*2840*/  LOP3.LUT R23, R24, 0x40, R9, 0xe2, !PT ;  /* 0x0000004018177812 */ /* 0x000fe200078ee209 */
[----:B------:R-:W-:Y:S01]  /*2850*/  IMAD R26, R13, -0x2, R22 ;  /* 0xfffffffe0d1a7824 */ /* 0x000fe200078e0216 */
[----:B------:R-:W-:Y:S01]  /*2860*/  SHF.R.S32.HI R13, RZ, 0x1f, R12 ;  /* 0x0000001fff0d7819 */ /* 0x000fe2000001140c */
[----:B------:R-:W-:Y:S01]  /*2870*/  IMAD.SHL.U32 R22, R11, 0x80, RZ ;  /* 0x000000800b167824 */ /* 0x000fe200078e00ff */
[----:B------:R-:W-:Y:S01]  /*2880*/  UIMAD UR5, UR6, -0x12, UR5 ;  /* 0xffffffee060578a4 */ /* 0x000fe2000f8e0205 */
[----:B------:R-:W-:Y:S01]  /*2890*/  IMAD R25, R8, -0x40, R25 ;  /* 0xffffffc008197824 */ /* 0x000fe200078e0219 */
[----:B------:R-:W-:Y:S01]  /*28a0*/  @UP1 ULOP3.LUT UR4, UR4, 0x1, UR6, 0x78, !UPT ;  /* 0x0000000104041892 */ /* 0x000fe2000f8e7806 */
[----:B------:R-:W-:Y:S01]  /*28b0*/  IMAD R8, R30, UR10, RZ ;  /* 0x0000000a1e087c24 */ /* 0x000fe2000f8e02ff */
[----:B------:R-:W-:Y:S01]  /*28c0*/  ISETP.GE.OR P1, PT, R22, UR12, P1 ;  /* 0x0000000c16007c0c */ /* 0x000fe20008f26670 */
[----:B------:R-:W-:Y:S01]  /*28d0*/  IMAD.IADD R26, R26, 0x1, -R27 ;  /* 0x000000011a1a7824 */ /* 0x000fe200078e0a1b */
[----:B------:R-:W-:Y:S01]  /*28e0*/  IADD3 R25, -R22, UR12, R25 ;  /* 0x0000000c16197c10 */ /* 0x000fe2000fffe119 */
[C---:B------:R-:W-:Y:S01]  /*28f0*/  IMAD R11, R71.reuse, UR11, R8 ;  /* 0x0000000b470b7c24 */ /* 0x040fe2000f8e0208 */
[----:B------:R-:W-:Y:S01]  /*2900*/  LOP3.LUT R31, R28, R23, R10, 0xfe, !PT ;  /* 0x000000171c1f7212 */ /* 0x000fe200078efe0a */
[----:B------:R-:W-:-:S04]  /*2910*/  IMAD.WIDE.U32 R8, R71, UR10, R12 ;  /* 0x0000000a47087c25 */ /* 0x000fc8000f8e000c */
[----:B------:R-:W-:Y:S02]  /*2920*/  IMAD.IADD R9, R9, 0x1, R11 ;  /* 0x0000000109097824 */ /* 0x000fe400078e020b */
[----:B------:R-:W-:Y:S02]  /*2930*/  IMAD.MOV.U32 R24, RZ, RZ, -0x1 ;  /* 0xffffffffff187424 */ /* 0x000fe400078e00ff */
[----:B------:R-:W-:Y:S05]  /*2940*/  @P1 BRA `(.L_x_38) ;  /* 0x0000002400941947 */ /* 0x000fea0003800000 */
[----:B------:R-:W0:Y:S01]  /*2950*/  LDC.64 R22, c[0x0][0x5c8] ;  /* 0x00017200ff167b82 */ /* 0x000e220000000a00 */
[----:B------:R-:W-:Y:S01]  /*2960*/  ULDC.64 UR6, c[0x0][0x5c0] ;  /* 0x0001700000067ab9 */ /* 0x000fe20000000a00 */
[----:B------:R-:W-:Y:S01]  /*2970*/  BSSY B0, `(.L_x_38) ;  /* 0x0000262000007945 */ /* 0x000fe20003800000 */
[-C--:B0-----:R-:W-:Y:S02]  /*2980*/  IMAD R10, R29, R22.reuse, RZ ;  /* 0x000000161d0a7224 */ /* 0x081fe400078e02ff */
[----:B------:R-:W-:-:S04]  /*2990*/  IMAD.WIDE.U32 R8, R31, R22, R8 ;  /* 0x000000161f087225 */ /* 0x000fc800078e0008 */
[----:B------:R-:W-:Y:S01]  /*29a0*/  IMAD R11, R31, R23, R10 ;  /* 0x000000171f0b7224 */ /* 0x000fe200078e020a */
[----:B------:R-:W-:Y:S02]  /*29b0*/  LEA R10, P1, R22, R8, 0x3 ;  /* 0x00000008160a7211 */ /* 0x000fe400078218ff */
[----:B------:R-:W-:Y:S01]  /*29c0*/  IADD3 R8, P2, R8, UR6, RZ ;  /* 0x0000000608087c10 */ /* 0x000fe2000ff5e0ff */
[----:B------:R-:W-:Y:S01]  /*29d0*/  IMAD.IADD R9, R9, 0x1, R11 ;  /* 0x0000000109097824 */ /* 0x000fe200078e020b */
[----:B------:R-:W-:-:S04]  /*29e0*/  IADD3 R10, P3, R10, UR6, RZ ;  /* 0x000000060a0a7c10 */ /* 0x000fc8000ff7e0ff */
[----:B------:R-:W-:Y:S02]  /*29f0*/  LEA.HI.X R11, R22, R9, R23, 0x3, P1 ;  /* 0x00000009160b7211 */ /* 0x000fe400008f1c17 */
[----:B---3-5:R-:W-:Y:S02]  /*2a00*/  FSETP.NEU.AND P1, PT, R7, RZ, PT ;  /* 0x000000ff0700720b */ /* 0x028fe40003f2d000 */
[----:B------:R-:W-:Y:S02]  /*2a10*/  IADD3.X R9, R9, UR7, RZ, P2, !PT ;  /* 0x0000000709097c10 */ /* 0x000fe400097fe4ff */
[----:B------:R-:W-:-:S09]  /*2a20*/  IADD3.X R11, R11, UR7, RZ, P3, !PT ;  /* 0x000000070b0b7c10 */ /* 0x000fd20009ffe4ff */
[----:B------:R-:W-:Y:S05]  /*2a30*/  @!P1 BRA `(.L_x_39) ;  /* 0x0000001c00149947 */ /* 0x000fea0003800000 */
[----:B------:R-:W-:Y:S01]  /*2a40*/  ULDC.64 UR6, c[0x0][0x5b8] ;  /* 0x00016e0000067ab9 */ /* 0x000fe20000000a00 */
[----:B------:R-:W-:Y:S01]  /*2a50*/  ISETP.GE.AND P2, PT, R26, 0x1, PT ;  /* 0x000000011a00780c */ /* 0x000fe20003f46270 */
[----:B------:R-:W-:Y:S01]  /*2a60*/  IMAD R30, R30, UR6, RZ ;  /* 0x000000061e1e7c24 */ /* 0x000fe2000f8e02ff */
[----:B------:R-:W-:Y:S01]  /*2a70*/  ULDC.64 UR10, c[0x0][0x5a8] ;  /* 0x00016a00000a7ab9 */ /* 0x000fe20000000a00 */
[----:B------:R-:W-:Y:S01]  /*2a80*/  IMAD.WIDE.U32 R22, R71, UR6, R12 ;  /* 0x0000000647167c25 */ /* 0x000fe2000f8e000c */
[----:B------:R-:W-:Y:S01]  /*2a90*/  ISETP.LT.OR P5, PT, R25, 0x1, !P2 ;  /* 0x000000011900780c */ /* 0x000fe200057a1670 */
[----:B------:R-:W-:Y:S02]  /*2aa0*/  BSSY B1, `(.L_x_40) ;  /* 0x000000c000017945 */ /* 0x000fe40003800000 */
[----:B------:R-:W-:Y:S01]  /*2ab0*/  IMAD R71, R71, UR7, R30 ;  /* 0x0000000747477c24 */ /* 0x000fe2000f8e021e */
[----:B------:R-:W-:Y:S02]  /*2ac0*/  ULDC.64 UR6, c[0x0][0x5b0] ;  /* 0x00016c0000067ab9 */ /* 0x000fe40000000a00 */
[----:B------:R-:W-:-:S02]  /*2ad0*/  IMAD R27, R29, UR6, RZ ;  /* 0x000000061d1b7c24 */ /* 0x000fc4000f8e02ff */
[----:B------:R-:W-:Y:S02]  /*2ae0*/  IMAD.IADD R23, R23, 0x1, R71 ;  /* 0x0000000117177824 */ /* 0x000fe400078e0247 */
[C---:B------:R-:W-:Y:S02]  /*2af0*/  IMAD R27, R31.reuse, UR7, R27 ;  /* 0x000000071f1b7c24 */ /* 0x040fe4000f8e021b */
[----:B------:R-:W-:-:S03]  /*2b00*/  IMAD.WIDE.U32 R12, R31, UR6, R22 ;  /* 0x000000061f0c7c25 */ /* 0x000fc6000f8e0016 */
[----:B------:R-:W-:-:S04]  /*2b10*/  IADD3 R12, P1, R12, UR10, RZ ;  /* 0x0000000a0c0c7c10 */ /* 0x000fc8000ff3e0ff */
[--C-:B------:R-:W-:Y:S02]  /*2b20*/  IADD3.X R13, R13, UR11, R27.reuse, P1, !PT ;  /* 0x0000000b0d0d7c10 */ /* 0x100fe40008ffe41b */
[----:B------:R-:W-:Y:S01]  /*2b30*/  PRMT R27, RZ, 0x7610, R27 ;  /* 0x00007610ff1b7816 */ /* 0x000fe2000000001b */
[----:B------:R-:W-:Y:S06]  /*2b40*/  @P5 BRA `(.L_x_41) ;  /* 0x0000000000045947 */ /* 0x000fec0003800000 */
[----:B------:R0:W5:Y:S02]  /*2b50*/  LDG.E.U8 R27, desc[UR16][R12.64] ;  /* 0x000000100c1b7981 */ /* 0x000164000c1e1100 */
.L_x_41:
[----:B------:R-:W-:Y:S05]  /*2b60*/  BSYNC B1 ;  /* 0x0000000000017941 */ /* 0x000fea0003800000 */
.L_x_40:
[----:B-----5:R-:W-:Y:S01]  /*2b70*/  LOP3.LUT R27, R27, 0xff, RZ, 0xc0, !PT ;  /* 0x000000ff1b1b7812 */ /* 0x020fe200078ec0ff */
[----:B------:R-:W-:Y:S01]  /*2b80*/  BSSY B1, `(.L_x_42) ;  /* 0x000000c000017945 */ /* 0x000fe20003800000 */
[----:B------:R-:W-:Y:S02]  /*2b90*/  ISETP.GE.AND P1, PT, R26, 0x2, PT ;  /* 0x000000021a00780c */ /* 0x000fe40003f26270 */
[----:B------:R-:W-:Y:S02]  /*2ba0*/  F2FP.F16.E4M3.UNPACK_B R27, R27 ;  /* 0x0000001bff1b723e */ /* 0x000fe400020006ff */
[----:B------:R-:W-:-:S03]  /*2bb0*/  ISETP.LT.OR P3, PT, R25, 0x1, !P1 ;  /* 0x000000011900780c */ /* 0x000fc60004f61670 */
[----:B------:R-:W-:Y:S01]  /*2bc0*/  HADD2.F32 R30, -RZ, R27.H0_H0 ;  /* 0x2000001bff1e7230 */ /* 0x000fe20000004100 */
[----:B------:R-:W-:-:S04]  /*2bd0*/  PRMT R27, RZ, 0x7610, R27 ;  /* 0x00007610ff1b7816 */ /* 0x000fc8000000001b */
[----:B------:R-:W-:-:S04]  /*2be0*/  FMUL R30, R30, R7 ;  /* 0x000000071e1e7220 */ /* 0x000fc80000400000 */
[----:B--2---:R-:W-:-:S05]  /*2bf0*/  FFMA R30, R79, R3, R30 ;  /* 0x000000034f1e7223 */ /* 0x004fca000000001e */
[----:B------:R-:W-:-:S05]  /*2c00*/  F2FP.SATFINITE.E4M3.F32.PACK_AB_MERGE_C R33, RZ, R30, RZ ;  /* 0x0000001eff21723e */ /* 0x000fca00048070ff */
[----:B------:R1:W-:Y:S01]  /*2c10*/  @!P5 STG.E.U8 desc[UR16][R8.64], R33 ;  /* 0x000000210800d986 */ /* 0x0003e2000c101110 */
[----:B------:R-:W-:Y:S05]  /*2c20*/  @P3 BRA `(.L_x_43) ;  /* 0x0000000000043947 */ /* 0x000fea0003800000 */
[----:B------:R2:W5:Y:S02]  /*2c30*/  LDG.E.U8 R27, desc[UR16][R12.64+0x1] ;  /* 0x000001100c1b7981 */ /* 0x000564000c1e1100 */
.L_x_43:
[----:B------:R-:W-:Y:S05]  /*2c40*/  BSYNC B1 ;  /* 0x0000000000017941 */ /* 0x000fea0003800000 */
.L_x_42:
[----:B-----5:R-:W-:Y:S01]  /*2c50*/  LOP3.LUT R27, R27, 0xff, RZ, 0xc0, !PT ;  /* 0x000000ff1b1b7812 */ /* 0x020fe200078ec0ff */
[----:B------:R-:W-:Y:S01]  /*2c60*/  BSSY B1, `(.L_x_44) ;  /* 0x0000012000017945 */ /* 0x000fe20003800000 */
[----:B------:R-:W-:Y:S02]  /*2c70*/  IADD3 R31, P5, R31, 0x8, RZ ;  /* 0x000000081f1f7810 */ /* 0x000fe40007fbe0ff */
[----:B------:R-:W-:Y:S02]  /*2c80*/  F2FP.F16.E4M3.UNPACK_B R27, R27 ;  /* 0x0000001bff1b723e */ /* 0x000fe400020006ff */
[----:B------:R-:W-:Y:S01]  /*2c90*/  ISETP.LT.OR P2, PT, R25, 0x9, !P2 ;  /* 0x000000091900780c */ /* 0x000fe20005741670 */
[----:B------:R-:W-:Y:S02]  /*2ca0*/  IMAD.X R29, RZ, RZ, R29, P5 ;  /* 0x000000ffff1d7224 */ /* 0x000fe400028e061d */
[----:B------:R-:W-:Y:S02]  /*2cb0*/  HADD2.F32 R28, -RZ, R27.H0_H0 ;  /* 0x2000001bff1c7230 */ /* 0x000fe40000004100 */
[----:B------:R-:W-:-:S04]  /*2cc0*/  IMAD.WIDE.U32 R22, R31, UR6, R22 ;  /* 0x000000061f167c25 */ /* 0x000fc8000f8e0016 */
[----:B------:R-:W-:Y:S01]  /*2cd0*/  FMUL R27, R28, R7 ;  /* 0x000000071c1b7220 */ /* 0x000fe20000400000 */
[----:B------:R-:W-:Y:S01]  /*2ce0*/  IMAD R28, R29, UR6, RZ ;  /* 0x000000061d1c7c24 */ /* 0x000fe2000f8e02ff */
[----:B------:R-:W-:Y:S02]  /*2cf0*/  IADD3 R22, P5, R22, UR10, RZ ;  /* 0x0000000a16167c10 */ /* 0x000fe4000ffbe0ff */
[----:B------:R-:W-:Y:S01]  /*2d00*/  FFMA R27, R80, R3, R27 ;  /* 0x00000003501b7223 */ /* 0x000fe2000000001b */
[----:B------:R-:W-:-:S04]  /*2d10*/  IMAD R31, R31, UR7, R28 ;  /* 0x000000071f1f7c24 */ /* 0x000fc8000f8e021c */
[----:B------:R-:W-:Y:S02]  /*2d20*/  F2FP.SATFINITE.E4M3.F32.PACK_AB_MERGE_C R29, RZ, R27, RZ ;  /* 0x0000001bff1d723e */ /* 0x000fe400048070ff */
[----:B------:R-:W-:Y:S02]  /*2d30*/  IADD3.X R23, R23, UR11, R31, P5, !PT ;  /* 0x0000000b17177c10 */ /* 0x000fe4000affe41f */
[----:B------:R-:W-:Y:S01]  /*2d40*/  PRMT R27, RZ, 0x7610, R27 ;  /* 0x00007610ff1b7816 */ /* 0x000fe2000000001b */
[----:B------:R3:W-:Y:S01]  /*2d50*/  @!P3 STG.E.U8 desc[UR16][R8.64+0x1], R29 ;  /* 0x0000011d0800b986 */ /* 0x0007e2000c101110 */
[----:B------:R-:W-:Y:S05]  /*2d60*/  @P2 BRA `(.L_x_45) ;  /* 0x0000000000042947 */ /* 0x000fea0003800000 */
[----:B------:R4:W5:Y:S02]  /*2d70*/  LDG.E.U8 R27, desc[UR16][R22.64] ;  /* 0x00000010161b7981 */ /* 0x000964000c1e1100 */
.L_x_45:
[----:B------:R-:W-:Y:S05]  /*2d80*/  BSYNC B1 ;  /* 0x0000000000017941 */ /* 0x000fea0003800000 */
.L_x_44:
[----:B-----5:R-:W-:Y:S01]  /*2d90*/  LOP3.LUT R27, R27, 0xff, RZ, 0xc0, !PT ;  /* 0x000000ff1b1b7812 */ /* 0x020fe200078ec0ff */
[----:B------:R-:W-:Y:S01]  /*2da0*/  BSSY B1, `(.L_x_46) ;  /* 0x000000b000017945 */ /* 0x000fe20003800000 */
[----:B------:R-:W-:Y:S02]  /*2db0*/  ISETP.LT.OR P1, PT, R25, 0x9, !P1 ;  /* 0x000000091900780c */ /* 0x000fe40004f21670 */
[----:B------:R-:W-:-:S05]  /*2dc0*/  F2FP.F16.E4M3.UNPACK_B R27, R27 ;  /* 0x0000001bff1b723e */ /* 0x000fca00020006ff */
[----:B------:R-:W-:Y:S01]  /*2dd0*/  HADD2.F32 R28, -RZ, R27.H0_H0 ;  /* 0x2000001bff1c7230 */ /* 0x000fe20000004100 */
[----:B------:R-:W-:-:S04]  /*2de0*/  PRMT R27, RZ, 0x7610, R27 ;  /* 0x00007610ff1b7816 */ /* 0x000fc8000000001b */
[----:B------:R-:W-:-:S04]  /*2df0*/  FMUL R28, R28, R7 ;  /* 0x000000071c1c7220 */ /* 0x000fc80000400000 */
[----:B------:R-:W-:-:S05]  /*2e00*/  FFMA R28, R77, R3, R28 ;  /* 0x000000034d1c7223 */ /* 0x000fca000000001c */
[----:B---3--:R-:W-:-:S05]  /*2e10*/  F2FP.SATFINITE.E4M3.F32.PACK_AB_MERGE_C R29, RZ, R28, RZ ;  /* 0x0000001cff1d723e */ /* 0x008fca00048070ff */
[----:B------:R3:W-:Y:S01]  /*2e20*/  @!P2 STG.E.U8 desc[UR16][R10.64], R29 ;  /* 0x0000001d0a00a986 */ /* 0x0007e2000c101110 */
[----:B------:R-:W-:Y:S05]  /*2e30*/  @P1 BRA `(.L_x_47) ;  /* 0x0000000000041947 */ /* 0x000fea0003800000 */
[----:B------:R0:W5:Y:S02]  /*2e40*/  LDG.E.U8 R27, desc[UR16][R22.64+0x1] ;  /* 0x00000110161b7981 */ /* 0x000164000c1e1100 */
.L_x_47:
[----:B------:R-:W-:Y:S05]  /*2e50*/  BSYNC B1 ;  /* 0x0000000000017941 */ /* 0x000fea0003800000 */
.L_x_46:
[----:B-----5:R-:W-:Y:S01]  /*2e60*/  LOP3.LUT R27, R27, 0xff, RZ, 0xc0, !PT ;  /* 0x000000ff1b1b7812 */ /* 0x020fe200078ec0ff */
[----:B------:R-:W-:Y:S01]  /*2e70*/  BSSY B1, `(.L_x_48) ;  /* 0x000000c000017945 */ /* 0x000fe20003800000 */
[----:B------:R-:W-:Y:S02]  /*2e80*/  ISETP.GE.AND P2, PT, R26, 0x9, PT ;  /* 0x000000091a00780c */ /* 0x000fe40003f46270 */
[----:B------:R-:W-:Y:S02]  /*2e90*/  F2FP.F16.E4M3.UNPACK_B R27, R27 ;  /* 0x0000001bff1b723e */ /* 0x000fe400020006ff */
[----:B------:R-:W-:-:S03]  /*2ea0*/  ISETP.LT.OR P3, PT, R25, 0x1, !P2 ;  /* 0x000000011900780c */ /* 0x000fc60005761670 */
[----:B------:R-:W-:-:S05]  /*2eb0*/  HADD2.F32 R28, -RZ, R27.H0_H0 ;  /* 0x2000001bff1c7230 */ /* 0x000fca0000004100 */
[----:B------:R-:W-:-:S04]  /*2ec0*/  FMUL R27, R28, R7 ;  /* 0x000000071c1b7220 */ /* 0x000fc80000400000 */
[----:B------:R-:W-:-:S05]  /*2ed0*/  FFMA R27, R78, R3, R27 ;  /* 0x000000034e1b7223 */ /* 0x000fca000000001b */
[----:B---3--:R-:W-:Y:S02]  /*2ee0*/  F2FP.SATFINITE.E4M3.F32.PACK_AB_MERGE_C R29, RZ, R27, RZ ;  /* 0x0000001bff1d723e */ /* 0x008fe400048070ff */
[----:B------:R-:W-:-:S03]  /*2ef0*/  PRMT R27, RZ, 0x7610, R27 ;  /* 0x00007610ff1b7816 */ /* 0x000fc6000000001b */
[----:B------:R3:W-:Y:S01]  /*2f00*/  @!P1 STG.E.U8 desc[UR16][R10.64+0x1], R29 ;  /* 0x0000011d0a009986 */ /* 0x0007e2000c101110 */
[----:B------:R-:W-:Y:S05]  /*2f10*/  @P3 BRA `(.L_x_49) ;  /* 0x0000000000043947 */ /* 0x000fea0003800000 */
[----:B------:R0:W5:Y:S02]  /*2f20*/  LDG.E.U8 R27, desc[UR16][R12.64+0x8] ;  /* 0x000008100c1b7981 */ /* 0x000164000c1e1100 */
.L_x_49:
[----:B------:R-:W-:Y:S05]  /*2f30*/  BSYNC B1 ;  /* 0x0000000000017941 */ /* 0x000fea0003800000 */
.L_x_48:
        /* <DEDUP_REMOVED lines=13> */
.L_x_51:
[----:B------:R-:W-:Y:S05]  /*3010*/  BSYNC B1 ;  /* 0x0000000000017941 */ /* 0x000fea0003800000 */
.L_x_50:
[----:B-----5:R-:W-:Y:S01]  /*3020*/  LOP3.LUT R27, R27, 0xff, RZ, 0xc0, !PT ;  /* 0x000000ff1b1b7812 */ /* 0x020fe200078ec0ff */
[----:B------:R-:W-:Y:S01]  /*3030*/  BSSY B1, `(.L_x_52) ;  /* 0x000000b000017945 */ /* 0x000fe20003800000 */
[----:B------:R-:W-:Y:S02]  /*3040*/  ISETP.LT.OR P2, PT, R25, 0x9, !P2 ;  /* 0x000000091900780c */ /* 0x000fe40005741670 */
[----:B------:R-:W-:-:S05]  /*3050*/  F2FP.F16.E4M3.UNPACK_B R27, R27 ;  /* 0x0000001bff1b723e */ /* 0x000fca00020006ff */
        /* <DEDUP_REMOVED lines=8> */
.L_x_53:
[----:B------:R-:W-:Y:S05]  /*30e0*/  BSYNC B1 ;  /* 0x0000000000017941 */ /* 0x000fea0003800000 */
.L_x_52:
        /* <DEDUP_REMOVED lines=12> */
.L_x_55:
[----:B------:R-:W-:Y:S05]  /*31b0*/  BSYNC B1 ;  /* 0x0000000000017941 */ /* 0x000fea0003800000 */
.L_x_54:
        /* <DEDUP_REMOVED lines=13> */
.L_x_57:
[----:B------:R-:W-:Y:S05]  /*3290*/  BSYNC B1 ;  /* 0x0000000000017941 */ /* 0x000fea0003800000 */
.L_x_56:
        /* <DEDUP_REMOVED lines=13> */
.L_x_59:
[----:B------:R-:W-:Y:S05]  /*3370*/  BSYNC B1 ;  /* 0x0000000000017941 */ /* 0x000fea0003800000 */
.L_x_58:
        /* <DEDUP_REMOVED lines=12> */
.L_x_61:
[----:B------:R-:W-:Y:S05]  /*3440*/  BSYNC B1 ;  /* 0x0000000000017941 */ /* 0x000fea0003800000 */
.L_x_60:
        /* <DEDUP_REMOVED lines=12> */
.L_x_63:
[----:B------:R-:W-:Y:S05]  /*3510*/  BSYNC B1 ;  /* 0x0000000000017941 */ /* 0x000fea0003800000 */
.L_x_62:
        /* <DEDUP_REMOVED lines=13> */
.L_x_65:
[----:B------:R-:W-:Y:S05]  /*35f0*/  BSYNC B1 ;  /* 0x0000000000017941 */ /* 0x000fea0003800000 */
.L_x_64:
        /* <DEDUP_REMOVED lines=13> */
.L_x_67:
[----:B------:R-:W-:Y:S05]  /*36d0*/  BSYNC B1 ;  /* 0x0000000000017941 */ /* 0x000fea0003800000 */
.L_x_66:
        /* <DEDUP_REMOVED lines=12> */
.L_x_69:
[----:B------:R-:W-:Y:S05]  /*37a0*/  BSYNC B1 ;  /* 0x0000000000017941 */ /* 0x000fea0003800000 */
.L_x_68:
        /* <DEDUP_REMOVED lines=12> */
.L_x_71:
[----:B------:R-:W-:Y:S05]  /*3870*/  BSYNC B1 ;  /* 0x0000000000017941 */ /* 0x000fea0003800000 */
.L_x_70:
        /* <DEDUP_REMOVED lines=13> */
.L_x_73:
[----:B------:R-:W-:Y:S05]  /*3950*/  BSYNC B1 ;  /* 0x0000000000017941 */ /* 0x000fea0003800000 */
.L_x_72:
        /* <DEDUP_REMOVED lines=13> */
.L_x_75:
[----:B------:R-:W-:Y:S05]  /*3a30*/  BSYNC B1 ;  /* 0x0000000000017941 */ /* 0x000fea0003800000 */
.L_x_74:
        /* <DEDUP_REMOVED lines=12> */
.L_x_77:
[----:B------:R-:W-:Y:S05]  /*3b00*/  BSYNC B1 ;  /* 0x0000000000017941 */ /* 0x000fea0003800000 */
.L_x_76:
        /* <DEDUP_REMOVED lines=12> */
.L_x_79:
[----:B------:R-:W-:Y:S05]  /*3bd0*/  BSYNC B1 ;  /* 0x0000000000017941 */ /* 0x000fea0003800000 */
.L_x_78:
        /* <DEDUP_REMOVED lines=13> */
.L_x_81:
[----:B------:R-:W-:Y:S05]  /*3cb0*/  BSYNC B1 ;  /* 0x0000000000017941 */ /* 0x000fea0003800000 */
.L_x_80:
        /* <DEDUP_REMOVED lines=13> */
.L_x_83:
[----:B------:R-:W-:Y:S05]  /*3d90*/  BSYNC B1 ;  /* 0x0000000000017941 */ /* 0x000fea0003800000 */
.L_x_82:
        /* <DEDUP_REMOVED lines=12> */
.L_x_85:
[----:B------:R-:W-:Y:S05]  /*3e60*/  BSYNC B1 ;  /* 0x0000000000017941 */ /* 0x000fea0003800000 */
.L_x_84:
        /* <DEDUP_REMOVED lines=12> */
.L_x_87:
[----:B------:R-:W-:Y:S05]  /*3f30*/  BSYNC B1 ;  /* 0x0000000000017941 */ /* 0x000fea0003800000 */
.L_x_86:
        /* <DEDUP_REMOVED lines=13> */
.L_x_89:
[----:B------:R-:W-:Y:S05]  /*4010*/  BSYNC B1 ;  /* 0x0000000000017941 */ /* 0x000fea0003800000 */
.L_x_88:
[----:B-----5:R-:W-:Y:S01]  /*4020*/  LOP3.LUT R27, R27, 0xff, RZ, 0xc0, !PT ;  /* 0x000000ff1b1b7812 */ /* 0x020fe200078ec0ff */
[----:B------:R-:W-:Y:S01]  /*4030*/  BSSY B1, `(.L_x_90) ;  /* 0x000000c000017945 */ /* 0x000fe20003800000 */
[----:B------:R-:W-:Y:S02]  /*4040*/  ISETP.GE.AND P1, PT, R26, 0x32, PT ;  /* 0x000000321a00780c */ /* 0x000fe40003f26270 */
[----:B------:R-:W-:Y:S02]  /*4050*/  F2FP.F16.E4M3.UNPACK_B R27, R27 ;  /* 0x0000001bff1b723e */ /* 0x000fe400020006ff */
[----:B------:R-:W-:-:S03]  /*4060*/  ISETP.LT.OR P5, PT, R25, 0x1, !P1 ;  /* 0x000000011900780c */ /* 0x000fc60004fa1670 */
[----:B------:R-:W-:-:S05]  /*4070*/  HADD2.F32 R28, -RZ, R27.H0_H0 ;  /* 0x2000001bff1c7230 */ /* 0x000fca0000004100 */
[----:B------:R-:W-:-:S04]  /*4080*/  FMUL R28, R28, R7 ;  /* 0x000000071c1c7220 */ /* 0x000fc80000400000 */
[----:B------:R-:W-:Y:S01]  /*4090*/  FFMA R28, R21, R3, R28 ;  /* 0x00000003151c7223 */ /* 0x000fe2000000001c */
[----:B------:R-:W-:-:S04]  /*40a0*/  PRMT R21, RZ, 0x7610, R21 ;  /* 0x00007610ff157816 */ /* 0x000fc80000000015 */
[----:B------:R-:W-:-:S05]  /*40b0*/  F2FP.SATFINITE.E4M3.F32.PACK_AB_MERGE_C R27, RZ, R28, RZ ;  /* 0x0000001cff1b723e */ /* 0x000fca00048070ff */
[----:B------:R0:W-:Y:S01]  /*40c0*/  @!P3 STG.E.U8 desc[UR16][R8.64+0x30], R27 ;  /* 0x0000301b0800b986 */ /* 0x0001e2000c101110 */
[----:B------:R-:W-:Y:S05]  /*40d0*/  @P5 BRA `(.L_x_91) ;  /* 0x0000000000045947 */ /* 0x000fea0003800000 */
[----:B------:R0:W5:Y:S02]  /*40e0*/  LDG.E.U8 R21, desc[UR16][R12.64+0x31] ;  /* 0x000031100c157981 */ /* 0x000164000c1e1100 */
.L_x_91:
[----:B------:R-:W-:Y:S05]  /*40f0*/  BSYNC B1 ;  /* 0x0000000000017941 */ /* 0x000fea0003800000 */
.L_x_90:
[----:B-----5:R-:W-:Y:S01]  /*4100*/  LOP3.LUT R21, R21, 0xff, RZ, 0xc0, !PT ;  /* 0x000000ff15157812 */ /* 0x020fe200078ec0ff */
[----:B------:R-:W-:Y:S01]  /*4110*/  BSSY B1, `(.L_x_92) ;  /* 0x000000b000017945 */ /* 0x000fe20003800000 */
[----:B------:R-:W-:Y:S02]  /*4120*/  ISETP.LT.OR P2, PT, R25, 0x9, !P2 ;  /* 0x000000091900780c */ /* 0x000fe40005741670 */
[----:B------:R-:W-:-:S05]  /*4130*/  F2FP.F16.E4M3.UNPACK_B R21, R21 ;  /* 0x00000015ff15723e */ /* 0x000fca00020006ff */
        /* <DEDUP_REMOVED lines=8> */
.L_x_93:
[----:B------:R-:W-:Y:S05]  /*41c0*/  BSYNC B1 ;  /* 0x0000000000017941 */ /* 0x000fea0003800000 */
.L_x_92:
        /* <DEDUP_REMOVED lines=8> */
[----:B0-----:R-:W-:-:S05]  /*4250*/  F2FP.SATFINITE.E4M3.F32.PACK_AB_MERGE_C R21, RZ, R20, RZ ;  /* 0x00000014ff15723e */ /* 0x001fca00048070ff */
[----:B------:R0:W-:Y:S01]  /*4260*/  @!P2 STG.E.U8 desc[UR16][R10.64+0x30], R21 ;  /* 0x000030150a00a986 */ /* 0x0001e2000c101110 */
[----:B------:R-:W-:Y:S05]  /*4270*/  @P1 BRA `(.L_x_95) ;  /* 0x0000000000041947 */ /* 0x000fea0003800000 */
[----:B------:R0:W5:Y:S02]  /*4280*/  LDG.E.U8 R19, desc[UR16][R22.64+0x31] ;  /* 0x0000311016137981 */ /* 0x000164000c1e1100 */
.L_x_95:
[----:B------:R-:W-:Y:S05]  /*4290*/  BSYNC B1 ;  /* 0x0000000000017941 */ /* 0x000fea0003800000 */
.L_x_94:
        /* <DEDUP_REMOVED lines=13> */
.L_x_97:
[----:B------:R-:W-:Y:S05]  /*4370*/  BSYNC B1 ;  /* 0x0000000000017941 */ /* 0x000fea0003800000 */
.L_x_96:
        /* <DEDUP_REMOVED lines=13> */
.L_x_99:
[----:B------:R-:W-:Y:S05]  /*4450*/  BSYNC B1 ;  /* 0x0000000000017941 */ /* 0x000fea0003800000 */
.L_x_98:
[----:B-----5:R-:W-:Y:S01]  /*4460*/  LOP3.LUT R17, R17, 0xff, RZ, 0xc0, !PT ;  /* 0x000000ff11117812 */ /* 0x020fe200078ec0ff */
[----:B------:R-:W-:Y:S01]  /*4470*/  BSSY B1, `(.L_x_100) ;  /* 0x000000b000017945 */ /* 0x000fe20003800000 */
[----:B------:R-:W-:Y:S02]  /*4480*/  ISETP.LT.OR P2, PT, R25, 0x9, !P2 ;  /* 0x000000091900780c */ /* 0x000fe40005741670 */
[----:B------:R-:W-:-:S05]  /*4490*/  F2FP.F16.E4M3.UNPACK_B R17, R17 ;  /* 0x00000011ff11723e */ /* 0x000fca00020006ff */
[----:B0-2---:R-:W-:-:S05]  /*44a0*/  HADD2.F32 R12, -RZ, R17.H0_H0 ;  /* 0x20000011ff0c7230 */ /* 0x005fca0000004100 */
[----:B------:R-:W-:Y:S01]  /*44b0*/  FMUL R13, R12, R7 ;  /* 0x000000070c0d7220 */ /* 0x000fe20000400000 */
[----:B------:R-:W-:-:S03]  /*44c0*/  PRMT R12, RZ, 0x7610, R12 ;  /* 0x00007610ff0c7816 */ /* 0x000fc6000000000c */
[----:B------:R-:W-:-:S05]  /*44d0*/  FFMA R13, R16, R3, R13 ;  /* 0x00000003100d7223 */ /* 0x000fca000000000d */
[----:B------:R-:W-:-:S05]  /*44e0*/  F2FP.SATFINITE.E4M3.F32.PACK_AB_MERGE_C R13, RZ, R13, RZ ;  /* 0x0000000dff0d723e */ /* 0x000fca00048070ff */
[----:B------:R0:W-:Y:S01]  /*44f0*/  @!P5 STG.E.U8 desc[UR16][R8.64+0x39], R13 ;  /* 0x0000390d0800d986 */ /* 0x0001e2000c101110 */
[----:B------:R-:W-:Y:S05]  /*4500*/  @P2 BRA `(.L_x_101) ;  /* 0x0000000000042947 */ /* 0x000fea0003800000 */
[----:B------:R2:W5:Y:S02]  /*4510*/  LDG.E.U8 R12, desc[UR16][R22.64+0x38] ;  /* 0x00003810160c7981 */ /* 0x000564000c1e1100 */
.L_x_101:
[----:B------:R-:W-:Y:S05]  /*4520*/  BSYNC B1 ;  /* 0x0000000000017941 */ /* 0x000fea0003800000 */
.L_x_100:
[----:B-----5:R-:W-:Y:S01]  /*4530*/  LOP3.LUT R12, R12, 0xff, RZ, 0xc0, !PT ;  /* 0x000000ff0c0c7812 */ /* 0x020fe200078ec0ff */
[----:B------:R-:W-:Y:S01]  /*4540*/  BSSY B1, `(.L_x_102) ;  /* 0x000000b000017945 */ /* 0x000fe20003800000 */
[----:B------:R-:W-:Y:S02]  /*4550*/  ISETP.LT.OR P1, PT, R25, 0x9, !P1 ;  /* 0x000000091900780c */ /* 0x000fe40004f21670 */
[----:B------:R-:W-:Y:S02]  /*4560*/  F2FP.F16.E4M3.UNPACK_B R12, R12 ;  /* 0x0000000cff0c723e */ /* 0x000fe400020006ff */
[----:B01----:R-:W-:-:S03]  /*4570*/  PRMT R8, RZ, 0x7610, R8 ;  /* 0x00007610ff087816 */ /* 0x003fc60000000008 */
[----:B------:R-:W-:-:S05]  /*4580*/  HADD2.F32 R12, -RZ, R12.H0_H0 ;  /* 0x2000000cff0c7230 */ /* 0x000fca0000004100 */
[----:B------:R-:W-:-:S04]  /*4590*/  FMUL R12, R12, R7 ;  /* 0x000000070c0c7220 */ /* 0x000fc80000400000 */
[----:B------:R-:W-:-:S05]  /*45a0*/  FFMA R12, R15, R3, R12 ;  /* 0x000000030f0c7223 */ /* 0x000fca000000000c */
[----:B------:R-:W-:-:S05]  /*45b0*/  F2FP.SATFINITE.E4M3.F32.PACK_AB_MERGE_C R9, RZ, R12, RZ ;  /* 0x0000000cff09723e */ /* 0x000fca00048070ff */
[----:B------:R0:W-:Y:S01]  /*45c0*/  @!P2 STG.E.U8 desc[UR16][R10.64+0x38], R9 ;  /* 0x000038090a00a986 */ /* 0x0001e2000c101110 */
[----:B------:R-:W-:Y:S05]  /*45d0*/  @P1 BRA `(.L_x_103) ;  /* 0x0000000000041947 */ /* 0x000fea0003800000 */
[----:B------:R1:W5:Y:S02]  /*45e0*/  LDG.E.U8 R8, desc[UR16][R22.64+0x39] ;  /* 0x0000391016087981 */ /* 0x000364000c1e1100 */
.L_x_103:
[----:B------:R-:W-:Y:S05]  /*45f0*/  BSYNC B1 ;  /* 0x0000000000017941 */ /* 0x000fea0003800000 */
.L_x_102:
[----:B------:R-:W-:Y:S05]  /*4600*/  @P1 BRA `(.L_x_104) ;  /* 0x0000000800601947 */ /* 0x000fea0003800000 */
[----:B-----5:R-:W-:-:S04]  /*4610*/  LOP3.LUT R8, R8, 0xff, RZ, 0xc0, !PT ;  /* 0x000000ff08087812 */ /* 0x020fc800078ec0ff */
[----:B------:R-:W-:-:S05]  /*4620*/  F2FP.F16.E4M3.UNPACK_B R8, R8 ;  /* 0x00000008ff08723e */ /* 0x000fca00020006ff */
[----:B------:R-:W-:-:S05]  /*4630*/  HADD2.F32 R8, -RZ, R8.H0_H0 ;  /* 0x20000008ff087230 */ /* 0x000fca0000004100 */
[----:B0-----:R-:W-:-:S04]  /*4640*/  FMUL R9, R8, R7 ;  /* 0x0000000708097220 */ /* 0x001fc80000400000 */
[----:B------:R-:W-:-:S05]  /*4650*/  FFMA R9, R14, R3, R9 ;  /* 0x000000030e097223 */ /* 0x000fca0000000009 */
[----:B------:R-:W-:-:S05]  /*4660*/  F2FP.SATFINITE.E4M3.F32.PACK_AB_MERGE_C R9, RZ, R9, RZ ;  /* 0x00000009ff09723e */ /* 0x000fca00048070ff */
[----:B------:R0:W-:Y:S01]  /*4670*/  STG.E.U8 desc[UR16][R10.64+0x39], R9 ;  /* 0x000039090a007986 */ /* 0x0001e2000c101110 */
[----:B------:R-:W-:Y:S05]  /*4680*/  BRA `(.L_x_104) ;  /* 0x0000000800407947 */ /* 0x000fea0003800000 */
.L_x_39:
[----:B------:R-:W-:Y:S01]  /*4690*/  ISETP.GE.AND P1, PT, R26, 0x2, PT ;  /* 0x000000021a00780c */ /* 0x000fe20003f26270 */
[-C--:B--2---:R-:W-:Y:S01]  /*46a0*/  FMUL R80, R80, R3.reuse ;  /* 0x0000000350507220 */ /* 0x084fe20000400000 */
[----:B------:R-:W-:Y:S01]  /*46b0*/  ISETP.GE.AND P3, PT, R26, 0x1, PT ;  /* 0x000000011a00780c */ /* 0x000fe20003f66270 */
[-C--:B------:R-:W-:Y:S01]  /*46c0*/  FMUL R79, R79, R3.reuse ;  /* 0x000000034f4f7220 */ /* 0x080fe20000400000 */
[----:B------:R-:W-:Y:S01]  /*46d0*/  ISETP.LT.OR P5, PT, R25, 0x1, !P1 ;  /* 0x000000011900780c */ /* 0x000fe20004fa1670 */
[-C--:B------:R-:W-:Y:S01]  /*46e0*/  FMUL R77, R77, R3.reuse ;  /* 0x000000034d4d7220 */ /* 0x080fe20000400000 */
[C---:B------:R-:W-:Y:S01]  /*46f0*/  ISETP.LT.OR P2, PT, R25.reuse, 0x1, !P3 ;  /* 0x000000011900780c */ /* 0x040fe20005f41670 */
[-C--:B------:R-:W-:Y:S01]  /*4700*/  FMUL R78, R78, R3.reuse ;  /* 0x000000034e4e7220 */ /* 0x080fe20000400000 */
[----:B------:R-:W-:Y:S01]  /*4710*/  ISETP.LT.OR P3, PT, R25, 0x9, !P3 ;  /* 0x000000091900780c */ /* 0x000fe20005f61670 */
[-C--:B------:R-:W-:Y:S01]  /*4720*/  FMUL R75, R75, R3.reuse ;  /* 0x000000034b4b7220 */ /* 0x080fe20000400000 */
[----:B------:R-:W-:Y:S01]  /*4730*/  F2FP.SATFINITE.E4M3.F32.PACK_AB_MERGE_C R13, RZ, R80, RZ ;  /* 0x00000050ff0d723e */ /* 0x000fe200048070ff */
[----:B------:R-:W-:Y:S01]  /*4740*/  FMUL R76, R76, R3 ;  /* 0x000000034c4c7220 */ /* 0x000fe20000400000 */
[----:B------:R-:W-:Y:S01]  /*4750*/  F2FP.SATFINITE.E4M3.F32.PACK_AB_MERGE_C R79, RZ, R79, RZ ;  /* 0x0000004fff4f723e */ /* 0x000fe200048070ff */
[----:B------:R-:W-:Y:S01]  /*4760*/  FMUL R73, R73, R3 ;  /* 0x0000000349497220 */ /* 0x000fe20000400000 */
[----:B------:R-:W-:Y:S01]  /*4770*/  F2FP.SATFINITE.E4M3.F32.PACK_AB_MERGE_C R77, RZ, R77, RZ ;  /* 0x0000004dff4d723e */ /* 0x000fe200048070ff */
[-C--:B------:R-:W-:Y:S01]  /*4780*/  FMUL R74, R74, R3.reuse ;  /* 0x000000034a4a7220 */ /* 0x080fe20000400000 */
[C---:B------:R-:W-:Y:S01]  /*4790*/  ISETP.LT.OR P1, PT, R25.reuse, 0x9, !P1 ;  /* 0x000000091900780c */ /* 0x040fe20004f21670 */
[----:B------:R0:W-:Y:S01]  /*47a0*/  @!P5 STG.E.U8 desc[UR16][R8.64+0x1], R13 ;  /* 0x0000010d0800d986 */ /* 0x0001e2000c101110 */
[----:B------:R-:W-:Y:S01]  /*47b0*/  ISETP.GE.AND P5, PT, R26, 0x9, PT ;  /* 0x000000091a00780c */ /* 0x000fe20003fa6270 */
[----:B------:R-:W-:Y:S01]  /*47c0*/  FMUL R72, R72, R3 ;  /* 0x0000000348487220 */ /* 0x000fe20000400000 */
[----:B------:R-:W-:Y:S01]  /*47d0*/  F2FP.SATFINITE.E4M3.F32.PACK_AB_MERGE_C R75, RZ, R75, RZ ;  /* 0x0000004bff4b723e */ /* 0x000fe200048070ff */
[----:B------:R-:W-:Y:S01]  /*47e0*/  @!P2 STG.E.U8 desc[UR16][R8.64], R79 ;  /* 0x0000004f0800a986 */ /* 0x000fe2000c101110 */
[----:B------:R-:W-:Y:S01]  /*47f0*/  ISETP.GE.AND P2, PT, R26, 0xa, PT ;  /* 0x0000000a1a00780c */ /* 0x000fe20003f46270 */
[-C--:B------:R-:W-:Y:S01]  /*4800*/  FMUL R70, R70, R3.reuse ;  /* 0x0000000346467220 */ /* 0x080fe20000400000 */
[----:B------:R-:W-:Y:S01]  /*4810*/  F2FP.SATFINITE.E4M3.F32.PACK_AB_MERGE_C R23, RZ, R76, RZ ;  /* 0x0000004cff17723e */ /* 0x000fe200048070ff */
[----:B------:R-:W-:Y:S01]  /*4820*/  @!P3 STG.E.U8 desc[UR16][R10.64], R77 ;  /* 0x0000004d0a00b986 */ /* 0x000fe2000c101110 */
[----:B------:R-:W-:Y:S01]  /*4830*/  ISETP.LT.OR P3, PT, R25, 0x1, !P5 ;  /* 0x000000011900780c */ /* 0x000fe20006f61670 */
[-C--:B------:R-:W-:Y:S01]  /*4840*/  FMUL R69, R69, R3.reuse ;  /* 0x0000000345457220 */ /* 0x080fe20000400000 */
[C---:B------:R-:W-:Y:S01]  /*4850*/  ISETP.LT.OR P6, PT, R25.reuse, 0x1, !P2 ;  /* 0x000000011900780c */ /* 0x040fe200057c1670 */
[-C--:B------:R-:W-:Y:S01]  /*4860*/  FMUL R68, R68, R3.reuse ;  /* 0x0000000344447220 */ /* 0x080fe20000400000 */
[----:B------:R-:W-:Y:S01]  /*4870*/  ISETP.LT.OR P5, PT, R25, 0x9, !P5 ;  /* 0x000000091900780c */ /* 0x000fe20006fa1670 */
[-C--:B------:R-:W-:Y:S01]  /*4880*/  FMUL R67, R67, R3.reuse ;  /* 0x0000000343437220 */ /* 0x080fe20000400000 */
[----:B0-----:R-:W-:Y:S01]  /*4890*/  F2FP.SATFINITE.E4M3.F32.PACK_AB_MERGE_C R13, RZ, R78, RZ ;  /* 0x0000004eff0d723e */ /* 0x001fe200048070ff */
[----:B------:R-:W-:Y:S01]  /*48a0*/  FMUL R66, R66, R3 ;  /* 0x0000000342427220 */ /* 0x000fe20000400000 */
[----:B------:R-:W-:Y:S01]  /*48b0*/  F2FP.SATFINITE.E4M3.F32.PACK_AB_MERGE_C R73, RZ, R73, RZ ;  /* 0x00000049ff49723e */ /* 0x000fe200048070ff */
[-C--:B------:R-:W-:Y:S01]  /*48c0*/  FMUL R65, R65, R3.reuse ;  /* 0x0000000341417220 */ /* 0x080fe20000400000 */
[C---:B------:R-:W-:Y:S01]  /*48d0*/  ISETP.LT.OR P2, PT, R25.reuse, 0x9, !P2 ;  /* 0x000000091900780c */ /* 0x040fe20005741670 */
[----:B------:R0:W-:Y:S01]  /*48e0*/  @!P1 STG.E.U8 desc[UR16][R10.64+0x1], R13 ;  /* 0x0000010d0a009986 */ /* 0x0001e2000c101110 */
[----:B------:R-:W-:Y:S01]  /*48f0*/  ISETP.GE.AND P1, PT, R26, 0x12, PT ;  /* 0x000000121a00780c */ /* 0x000fe20003f26270 */
[-C--:B------:R-:W-:Y:S01]  /*4900*/  FMUL R64, R64, R3.reuse ;  /* 0x0000000340407220 */ /* 0x080fe20000400000 */
[----:B------:R-:W-:Y:S01]  /*4910*/  F2FP.SATFINITE.E4M3.F32.PACK_AB_MERGE_C R27, RZ, R70, RZ ;  /* 0x00000046ff1b723e */ /* 0x000fe200048070ff */
[----:B------:R-:W-:Y:S01]  /*4920*/  @!P3 STG.E.U8 desc[UR16][R8.64+0x8], R75 ;  /* 0x0000084b0800b986 */ /* 0x000fe2000c101110 */
[----:B------:R-:W-:Y:S01]  /*4930*/  ISETP.GE.AND P3, PT, R26, 0x11, PT ;  /* 0x000000111a00780c */ /* 0x000fe20003f66270 */
[----:B------:R-:W-:Y:S01]  /*4940*/  FMUL R62, R62, R3 ;  /* 0x000000033e3e7220 */ /* 0x000fe20000400000 */
[----:B------:R-:W-:Y:S01]  /*4950*/  F2FP.SATFINITE.E4M3.F32.PACK_AB_MERGE_C R69, RZ, R69, RZ ;  /* 0x00000045ff45723e */ /* 0x000fe200048070ff */
[----:B------:R1:W-:Y:S01]  /*4960*/  @!P6 STG.E.U8 desc[UR16][R8.64+0x9], R23 ;  /* 0x000009170800e986 */ /* 0x0003e2000c101110 */
[----:B------:R-:W-:Y:S01]  /*4970*/  ISETP.LT.OR P6, PT, R25, 0x1, !P1 ;  /* 0x000000011900780c */ /* 0x000fe20004fc1670 */
[-C--:B------:R-:W-:Y:S01]  /*4980*/  FMUL R63, R63, R3.reuse ;  /* 0x000000033f3f7220 */ /* 0x080fe20000400000 */
[C---:B------:R-:W-:Y:S01]  /*4990*/  ISETP.LT.OR P1, PT, R25.reuse, 0x9, !P1 ;  /* 0x000000091900780c */ /* 0x040fe20004f21670 */
[----:B------:R-:W-:Y:S01]  /*49a0*/  @!P5 STG.E.U8 desc[UR16][R10.64+0x8], R73 ;  /* 0x000008490a00d986 */ /* 0x000fe2000c101110 */
[----:B------:R-:W-:Y:S01]  /*49b0*/  ISETP.LT.OR P5, PT, R25, 0x1, !P3 ;  /* 0x000000011900780c */ /* 0x000fe20005fa1670 */
[-C--:B------:R-:W-:Y:S01]  /*49c0*/  FMUL R61, R61, R3.reuse ;  /* 0x000000033d3d7220 */ /* 0x080fe20000400000 */
[----:B------:R-:W-:Y:S01]  /*49d0*/  ISETP.LT.OR P3, PT, R25, 0x9, !P3 ;  /* 0x000000091900780c */ /* 0x000fe20005f61670 */
[-C--:B------:R-:W-:Y:S01]  /*49e0*/  FMUL R60, R60, R3.reuse ;  /* 0x000000033c3c7220 */ /* 0x080fe20000400000 */
[----:B0-----:R-:W-:Y:S01]  /*49f0*/  F2FP.SATFINITE.E4M3.F32.PACK_AB_MERGE_C R13, RZ, R74, RZ ;  /* 0x0000004aff0d723e */ /* 0x001fe200048070ff */
[----:B------:R-:W-:Y:S01]  /*4a00*/  FMUL R58, R58, R3 ;  /* 0x000000033a3a7220 */ /* 0x000fe20000400000 */
[----:B------:R-:W-:Y:S01]  /*4a10*/  F2FP.SATFINITE.E4M3.F32.PACK_AB_MERGE_C R67, RZ, R67, RZ ;  /* 0x00000043ff43723e */ /* 0x000fe200048070ff */
[-C--:B------:R-:W-:Y:S01]  /*4a20*/  FMUL R59, R59, R3.reuse ;  /* 0x000000033b3b7220 */ /* 0x080fe20000400000 */
[----:B-1----:R-:W-:Y:S01]  /*4a30*/  F2FP.SATFINITE.E4M3.F32.PACK_AB_MERGE_C R23, RZ, R72, RZ ;  /* 0x00000048ff17723e */ /* 0x002fe200048070ff */
[----:B------:R0:W-:Y:S01]  /*4a40*/  @!P2 STG.E.U8 desc[UR16][R10.64+0x9], R13 ;  /* 0x0000090d0a00a986 */ /* 0x0001e2000c101110 */
[C---:B------:R-:W-:Y:S01]  /*4a50*/  ISETP.GE.AND P2, PT, R26.reuse, 0x1a, PT ;  /* 0x0000001a1a00780c */ /* 0x040fe20003f46270 */
[----:B------:R-:W-:Y:S01]  /*4a60*/  FMUL R57, R57, R3 ;  /* 0x0000000339397220 */ /* 0x000fe20000400000 */
[----:B------:R-:W-:Y:S01]  /*4a70*/  F2FP.SATFINITE.E4M3.F32.PACK_AB_MERGE_C R65, RZ, R65, RZ ;  /* 0x00000041ff41723e */ /* 0x000fe200048070ff */
[----:B------:R1:W-:Y:S01]  /*4a80*/  @!P5 STG.E.U8 desc[UR16][R8.64+0x10], R23 ;  /* 0x000010170800d986 */ /* 0x0003e2000c101110 */
[----:B------:R-:W-:Y:S01]  /*4a90*/  ISETP.GE.AND P5, PT, R26, 0x19, PT ;  /* 0x000000191a00780c */ /* 0x000fe20003fa6270 */
[----:B------:R-:W-:Y:S01]  /*4aa0*/  FMUL R56, R56, R3 ;  /* 0x0000000338387220 */ /* 0x000fe20000400000 */
[----:B------:R-:W-:Y:S01]  /*4ab0*/  F2FP.SATFINITE.E4M3.F32.PACK_AB_MERGE_C R63, RZ, R63, RZ ;  /* 0x0000003fff3f723e */ /* 0x000fe200048070ff */
[----:B------:R-:W-:Y:S01]  /*4ac0*/  @!P6 STG.E.U8 desc[UR16][R8.64+0x11], R27 ;  /* 0x0000111b0800e986 */ /* 0x000fe2000c101110 */
[----:B------:R-:W-:Y:S01]  /*4ad0*/  ISETP.LT.OR P6, PT, R25, 0x1, !P2 ;  /* 0x000000011900780c */ /* 0x000fe200057c1670 */
[-C--:B------:R-:W-:Y:S01]  /*4ae0*/  FMUL R21, R21, R3.reuse ;  /* 0x0000000315157220 */ /* 0x080fe20000400000 */
[C---:B------:R-:W-:Y:S01]  /*4af0*/  ISETP.LT.OR P2, PT, R25.reuse, 0x9, !P2 ;  /* 0x000000091900780c */ /* 0x040fe20005741670 */
[----:B------:R-:W-:Y:S01]  /*4b00*/  @!P3 STG.E.U8 desc[UR16][R10.64+0x10], R69 ;  /* 0x000010450a00b986 */ /* 0x000fe2000c101110 */
[C---:B------:R-:W-:Y:S01]  /*4b10*/  ISETP.LT.OR P3, PT, R25.reuse, 0x1, !P5 ;  /* 0x000000011900780c */ /* 0x040fe20006f61670 */
[-C--:B------:R-:W-:Y:S01]  /*4b20*/  FMUL R20, R20, R3.reuse ;  /* 0x0000000314147220 */ /* 0x080fe20000400000 */
[----:B------:R-:W-:Y:S01]  /*4b30*/  ISETP.LT.OR P5, PT, R25, 0x9, !P5 ;  /* 0x000000091900780c */ /* 0x000fe20006fa1670 */
[-C--:B------:R-:W-:Y:S01]  /*4b40*/  FMUL R19, R19, R3.reuse ;  /* 0x0000000313137220 */ /* 0x080fe20000400000 */
[----:B0-----:R-:W-:Y:S01]  /*4b50*/  F2FP.SATFINITE.E4M3.F32.PACK_AB_MERGE_C R13, RZ, R68, RZ ;  /* 0x00000044ff0d723e */ /* 0x001fe200048070ff */
[-C--:B------:R-:W-:Y:S01]  /*4b60*/  FMUL R18, R18, R3.reuse ;  /* 0x0000000312127220 */ /* 0x080fe20000400000 */
[----:B-1----:R-:W-:Y:S01]  /*4b70*/  F2FP.SATFINITE.E4M3.F32.PACK_AB_MERGE_C R23, RZ, R66, RZ ;  /* 0x00000042ff17723e */ /* 0x002fe200048070ff */
[----:B------:R-:W-:Y:S01]  /*4b80*/  FMUL R17, R17, R3 ;  /* 0x0000000311117220 */ /* 0x000fe20000400000 */
[----:B------:R-:W-:Y:S01]  /*4b90*/  F2FP.SATFINITE.E4M3.F32.PACK_AB_MERGE_C R61, RZ, R61, RZ ;  /* 0x0000003dff3d723e */ /* 0x000fe200048070ff */
[----:B------:R0:W-:Y:S01]  /*4ba0*/  @!P1 STG.E.U8 desc[UR16][R10.64+0x11], R13 ;  /* 0x0000110d0a009986 */ /* 0x0001e2000c101110 */
[----:B------:R-:W-:Y:S01]  /*4bb0*/  ISETP.GE.AND P1, PT, R26, 0x22, PT ;  /* 0x000000221a00780c */ /* 0x000fe20003f26270 */
[----:B------:R-:W-:Y:S01]  /*4bc0*/  FMUL R16, R16, R3 ;  /* 0x0000000310107220 */ /* 0x000fe20000400000 */
[----:B------:R-:W-:Y:S01]  /*4bd0*/  F2FP.SATFINITE.E4M3.F32.PACK_AB_MERGE_C R59, RZ, R59, RZ ;  /* 0x0000003bff3b723e */ /* 0x000fe200048070ff */
[----:B------:R-:W-:Y:S01]  /*4be0*/  @!P3 STG.E.U8 desc[UR16][R8.64+0x18], R67 ;  /* 0x000018430800b986 */ /* 0x000fe2000c101110 */
[----:B------:R-:W-:Y:S01]  /*4bf0*/  ISETP.GE.AND P3, PT, R26, 0x21, PT ;  /* 0x000000211a00780c */ /* 0x000fe20003f66270 */
[----:B------:R-:W-:Y:S01]  /*4c00*/  FMUL R15, R15, R3 ;  /* 0x000000030f0f7220 */ /* 0x000fe20000400000 */
[----:B------:R-:W-:Y:S01]  /*4c10*/  F2FP.SATFINITE.E4M3.F32.PACK_AB_MERGE_C R57, RZ, R57, RZ ;  /* 0x00000039ff39723e */ /* 0x000fe200048070ff */
[----:B------:R1:W-:Y:S01]  /*4c20*/  @!P6 STG.E.U8 desc[UR16][R8.64+0x19], R23 ;  /* 0x000019170800e986 */ /* 0x0003e2000c101110 */
[C---:B------:R-:W-:Y:S01]  /*4c30*/  ISETP.LT.OR P6, PT, R25.reuse, 0x1, !P3 ;  /* 0x000000011900780c */ /* 0x040fe20005fc1670 */
[----:B------:R-:W-:Y:S01]  /*4c40*/  FMUL R14, R14, R3 ;  /* 0x000000030e0e7220 */ /* 0x000fe20000400000 */
[C---:B------:R-:W-:Y:S01]  /*4c50*/  ISETP.LT.OR P3, PT, R25.reuse, 0x9, !P3 ;  /* 0x000000091900780c */ /* 0x040fe20005f61670 */
[----:B------:R-:W-:Y:S01]  /*4c60*/  @!P5 STG.E.U8 desc[UR16][R10.64+0x18], R65 ;  /* 0x000018410a00d986 */ /* 0x000fe2000c101110 */
[----:B------:R-:W-:-:S02]  /*4c70*/  ISETP.LT.OR P5, PT, R25, 0x1, !P1 ;  /* 0x000000011900780c */ /* 0x000fc40004fa1670 */
[----:B0-----:R-:W-:Y:S02]  /*4c80*/  F2FP.SATFINITE.E4M3.F32.PACK_AB_MERGE_C R13, RZ, R64, RZ ;  /* 0x00000040ff0d723e */ /* 0x001fe400048070ff */
[----:B------:R-:W-:Y:S02]  /*4c90*/  ISETP.LT.OR P1, PT, R25, 0x9, !P1 ;  /* 0x000000091900780c */ /* 0x000fe40004f21670 */
[----:B------:R-:W-:Y:S01]  /*4ca0*/  F2FP.SATFINITE.E4M3.F32.PACK_AB_MERGE_C R21, RZ, R21, RZ ;  /* 0x00000015ff15723e */ /* 0x000fe200048070ff */
[----:B------:R0:W-:Y:S01]  /*4cb0*/  @!P2 STG.E.U8 desc[UR16][R10.64+0x19], R13 ;  /* 0x0000190d0a00a986 */ /* 0x0001e2000c101110 */
[----:B-1----:R-:W-:Y:S02]  /*4cc0*/  F2FP.SATFINITE.E4M3.F32.PACK_AB_MERGE_C R23, RZ, R62, RZ ;  /* 0x0000003eff17723e */ /* 0x002fe400048070ff */
[----:B------:R-:W-:Y:S01]  /*4cd0*/  ISETP.GE.AND P2, PT, R26, 0x2a, PT ;  /* 0x0000002a1a00780c */ /* 0x000fe20003f46270 */
[----:B------:R-:W-:Y:S01]  /*4ce0*/  @!P6 STG.E.U8 desc[UR16][R8.64+0x20], R63 ;  /* 0x0000203f0800e986 */ /* 0x000fe2000c101110 */
[----:B------:R-:W-:-:S02]  /*4cf0*/  F2FP.SATFINITE.E4M3.F32.PACK_AB_MERGE_C R19, RZ, R19, RZ ;  /* 0x00000013ff13723e */ /* 0x000fc400048070ff */
[----:B------:R-:W-:Y:S01]  /*4d00*/  F2FP.SATFINITE.E4M3.F32.PACK_AB_MERGE_C R17, RZ, R17, RZ ;  /* 0x00000011ff11723e */ /* 0x000fe200048070ff */
[----:B------:R1:W-:Y:S01]  /*4d10*/  @!P5 STG.E.U8 desc[UR16][R8.64+0x21], R23 ;  /* 0x000021170800d986 */ /* 0x0003e2000c101110 */
[----:B------:R-:W-:Y:S02]  /*4d20*/  ISETP.GE.AND P5, PT, R26, 0x29, PT ;  /* 0x000000291a00780c */ /* 0x000fe40003fa6270 */
[----:B------:R-:W-:Y:S01]  /*4d30*/  F2FP.SATFINITE.E4M3.F32.PACK_AB_MERGE_C R15, RZ, R15, RZ ;  /* 0x0000000fff0f723e */ /* 0x000fe200048070ff */
[----:B------:R-:W-:Y:S01]  /*4d40*/  @!P3 STG.E.U8 desc[UR16][R10.64+0x20], R61 ;  /* 0x0000203d0a00b986 */ /* 0x000fe2000c101110 */
[C---:B------:R-:W-:Y:S02]  /*4d50*/  ISETP.LT.OR P3, PT, R25.reuse, 0x1, !P2 ;  /* 0x000000011900780c */ /* 0x040fe40005761670 */
[C---:B------:R-:W-:Y:S02]  /*4d60*/  ISETP.LT.OR P6, PT, R25.reuse, 0x1, !P5 ;  /* 0x000000011900780c */ /* 0x040fe40006fc1670 */
[----:B------:R-:W-:-:S02]  /*4d70*/  ISETP.LT.OR P5, PT, R25, 0x9, !P5 ;  /* 0x000000091900780c */ /* 0x000fc40006fa1670 */
[----:B0-----:R-:W-:Y:S02]  /*4d80*/  F2FP.SATFINITE.E4M3.F32.PACK_AB_MERGE_C R13, RZ, R60, RZ ;  /* 0x0000003cff0d723e */ /* 0x001fe400048070ff */
[----:B-1----:R-:W-:Y:S02]  /*4d90*/  F2FP.SATFINITE.E4M3.F32.PACK_AB_MERGE_C R23, RZ, R58, RZ ;  /* 0x0000003aff17723e */ /* 0x002fe400048070ff */
[----:B------:R-:W-:Y:S01]  /*4da0*/  ISETP.LT.OR P2, PT, R25, 0x9, !P2 ;  /* 0x000000091900780c */ /* 0x000fe20005741670 */
[----:B------:R0:W-:Y:S01]  /*4db0*/  @!P1 STG.E.U8 desc[UR16][R10.64+0x21], R13 ;  /* 0x0000210d0a009986 */ /* 0x0001e2000c101110 */
[----:B------:R-:W-:-:S03]  /*4dc0*/  ISETP.GE.AND P1, PT, R26, 0x31, PT ;  /* 0x000000311a00780c */ /* 0x000fc60003f26270 */
[----:B------:R1:W-:Y:S01]  /*4dd0*/  @!P3 STG.E.U8 desc[UR16][R8.64+0x29], R23 ;  /* 0x000029170800b986 */ /* 0x0003e2000c101110 */
[----:B------:R-:W-:-:S03]  /*4de0*/  ISETP.GE.AND P3, PT, R26, 0x32, PT ;  /* 0x000000321a00780c */ /* 0x000fc60003f66270 */
[----:B------:R-:W-:Y:S01]  /*4df0*/  @!P6 STG.E.U8 desc[UR16][R8.64+0x28], R59 ;  /* 0x0000283b0800e986 */ /* 0x000fe2000c101110 */
[C---:B------:R-:W-:Y:S02]  /*4e00*/  ISETP.LT.OR P6, PT, R25.reuse, 0x1, !P1 ;  /* 0x000000011900780c */ /* 0x040fe40004fc1670 */
[C---:B------:R-:W-:Y:S01]  /*4e10*/  ISETP.LT.OR P1, PT, R25.reuse, 0x9, !P1 ;  /* 0x000000091900780c */ /* 0x040fe20004f21670 */
[----:B------:R-:W-:Y:S01]  /*4e20*/  @!P5 STG.E.U8 desc[UR16][R10.64+0x28], R57 ;  /* 0x000028390a00d986 */ /* 0x000fe2000c101110 */
[C---:B------:R-:W-:Y:S02]  /*4e30*/  ISETP.LT.OR P5, PT, R25.reuse, 0x1, !P3 ;  /* 0x000000011900780c */ /* 0x040fe40005fa1670 */
        /* <DEDUP_REMOVED lines=10> */
[----:B------:R2:W-:Y:S01]  /*4ee0*/  @!P1 STG.E.U8 desc[UR16][R10.64+0x30], R19 ;  /* 0x000030130a009986 */ /* 0x0005e2000c101110 */
[C---:B------:R-:W-:Y:S02]  /*4ef0*/  ISETP.LT.OR P1, PT, R25.reuse, 0x1, !P2 ;  /* 0x000000011900780c */ /* 0x040fe40005721670 */
[----:B------:R-:W-:Y:S02]  /*4f00*/  ISETP.LT.OR P2, PT, R25, 0x9, !P2 ;  /* 0x000000091900780c */ /* 0x000fe40005741670 */
[----:B0-----:R-:W-:Y:S02]  /*4f10*/  F2FP.SATFINITE.E4M3.F32.PACK_AB_MERGE_C R13, RZ, R18, RZ ;  /* 0x00000012ff0d723e */ /* 0x001fe400048070ff */
[----:B-1----:R-:W-:-:S03]  /*4f20*/  F2FP.SATFINITE.E4M3.F32.PACK_AB_MERGE_C R21, RZ, R14, RZ ;  /* 0x0000000eff15723e */ /* 0x002fc600048070ff */
[----:B------:R0:W-:Y:S01]  /*4f30*/  @!P3 STG.E.U8 desc[UR16][R10.64+0x31], R13 ;  /* 0x0000310d0a00b986 */ /* 0x0001e2000c101110 */
[----:B--2---:R-:W-:-:S03]  /*4f40*/  F2FP.SATFINITE.E4M3.F32.PACK_AB_MERGE_C R19, RZ, R16, RZ ;  /* 0x00000010ff13723e */ /* 0x004fc600048070ff */
[----:B------:R0:W-:Y:S04]  /*4f50*/  @!P1 STG.E.U8 desc[UR16][R8.64+0x38], R17 ;  /* 0x0000381108009986 */ /* 0x0001e8000c101110 */
[----:B------:R0:W-:Y:S04]  /*4f60*/  @!P5 STG.E.U8 desc[UR16][R8.64+0x39], R19 ;  /* 0x000039130800d986 */ /* 0x0001e8000c101110 */
[----:B------:R0:W-:Y:S04]  /*4f70*/  @!P2 STG.E.U8 desc[UR16][R10.64+0x38], R15 ;  /* 0x0000380f0a00a986 */ /* 0x0001e8000c101110 */
[----:B------:R0:W-:Y:S02]  /*4f80*/  @!P6 STG.E.U8 desc[UR16][R10.64+0x39], R21 ;  /* 0x000039150a00e986 */ /* 0x0001e4000c101110 */
.L_x_104:
[----:B------:R-:W-:Y:S05]  /*4f90*/  BSYNC B0 ;  /* 0x0000000000007941 */ /* 0x000fea0003800000 */
.L_x_38:
[----:B------:R-:W-:Y:S01]  /*4fa0*/  ULDC UR6, c[0x0][0xc] ;  /* 0x0000030000067ab9 */ /* 0x000fe20000000800 */
[----:B------:R-:W-:Y:S01]  /*4fb0*/  ULDC UR7, c[0x0][0x10] ;  /* 0x0000040000077ab9 */ /* 0x000fe20000000800 */
[----:B0-----:R-:W0:Y:S01]  /*4fc0*/  LDC R9, c[0x0][0x14] ;  /* 0x00000500ff097b82 */ /* 0x001e220000000800 */
[----:B------:R-:W-:Y:S01]  /*4fd0*/  UIMAD.WIDE.U32 UR6, UR6, UR7, URZ ;  /* 0x00000007060672a5 */ /* 0x000fe2000f8e003f */
[----:B-----5:R-:W-:Y:S01]  /*4fe0*/  PRMT R8, RZ, 0x7610, R8 ;  /* 0x00007610ff087816 */ /* 0x020fe20000000008 */
[----:B------:R-:W-:Y:S02]  /*4ff0*/  IMAD.MOV.U32 R12, RZ, RZ, -0x1 ;  /* 0xffffffffff0c7424 */ /* 0x000fe400078e00ff */
[----:B------:R-:W-:Y:S02]  /*5000*/  IMAD.MOV.U32 R71, RZ, RZ, -0x1 ;  /* 0xffffffffff477424 */ /* 0x000fe400078e00ff */
[----:B0-----:R-:W-:-:S04]  /*5010*/  IMAD.WIDE.U32 R4, R9, UR6, R4 ;  /* 0x0000000609047c25 */ /* 0x001fc8000f8e0004 */
[----:B------:R-:W-:Y:S01]  /*5020*/  IMAD R9, R9, UR7, RZ ;  /* 0x0000000709097c24 */ /* 0x000fe2000f8e02ff */
[----:B------:R-:W-:Y:S02]  /*5030*/  ULDC.64 UR6, c[0x0][0x650] ;  /* 0x0001940000067ab9 */ /* 0x000fe40000000a00 */
[----:B------:R-:W-:Y:S01]  /*5040*/  ISETP.GE.U32.AND P1, PT, R4, UR6, PT ;  /* 0x0000000604007c0c */ /* 0x000fe2000bf26070 */
[----:B------:R-:W-:-:S05]  /*5050*/  IMAD.IADD R5, R5, 0x1, R9 ;  /* 0x0000000105057824 */ /* 0x000fca00078e0209 */
[----:B------:R-:W-:-:S13]  /*5060*/  ISETP.GE.U32.AND.EX P1, PT, R5, UR7, PT, P1 ;  /* 0x0000000705007c0c */ /* 0x000fda000bf26110 */
[----:B------:R-:W-:Y:S05]  /*5070*/  @P1 BRA `(.L_x_105) ;  /* 0x0000000400601947 */ /* 0x000fea0003800000 */
[----:B------:R-:W0:Y:S01]  /*5080*/  S2R R20, SR_CTAID.X ;  /* 0x0000000000147919 */ /* 0x000e220000002500 */
[----:B------:R-:W5:Y:S01]  /*5090*/  LDC.64 R14, c[0x0][0x628] ;  /* 0x00018a00ff0e7b82 */ /* 0x000f620000000a00 */
[----:B------:R-:W-:Y:S01]  /*50a0*/  ULDC UR6, c[0x0][0x150] ;  /* 0x0000540000067ab9 */ /* 0x000fe20000000800 */
[----:B------:R-:W-:Y:S01]  /*50b0*/  IMAD.MOV.U32 R12, RZ, RZ, R4 ;  /* 0x000000ffff0c7224 */ /* 0x000fe200078e0004 */
[----:B-12-4-:R-:W1:Y:S01]  /*50c0*/  S2R R22, SR_CTAID.Y ;  /* 0x0000000000167919 */ /* 0x016e620000002600 */
[----:B------:R-:W-:-:S04]  /*50d0*/  IMAD.MOV.U32 R13, RZ, RZ, R5 ;  /* 0x000000ffff0d7224 */ /* 0x000fc800078e0005 */
[----:B------:R-:W2:Y:S08]  /*50e0*/  LDC R23, c[0x0][0x144] ;  /* 0x00005100ff177b82 */ /* 0x000eb00000000800 */
[----:B------:R-:W4:Y:S08]  /*50f0*/  LDC R16, c[0x0][0x630] ;  /* 0x00018c00ff107b82 */ /* 0x000f300000000800 */
[----:B------:R-:W1:Y:S01]  /*5100*/  LDC.64 R18, c[0x0][0x620] ;  /* 0x00018800ff127b82 */ /* 0x000e620000000a00 */
[----:B-----5:R-:W-:-:S04]  /*5110*/  ISETP.NE.U32.AND P1, PT, R14, RZ, PT ;  /* 0x000000ff0e00720c */ /* 0x020fc80003f25070 */
[----:B------:R-:W-:Y:S02]  /*5120*/  ISETP.NE.AND.EX P1, PT, R15, RZ, PT, P1 ;  /* 0x000000ff0f00720c */ /* 0x000fe40003f25310 */
[----:B0-----:R-:W-:-:S05]  /*5130*/  I2FP.F32.U32 R8, R20 ;  /* 0x0000001400087245 */ /* 0x001fca0000201000 */
[----:B------:R-:W-:-:S04]  /*5140*/  FMUL R8, R8, UR6 ;  /* 0x0000000608087c20 */ /* 0x000fc80008400000 */
[----:B------:R0:W0:Y:S02]  /*5150*/  F2I.U32.TRUNC.NTZ R21, R8 ;  /* 0x0000000800157305 */ /* 0x000024000020f000 */
[----:B--2-4-:R-:W-:Y:S05]  /*5160*/  @!P1 BRA `(.L_x_106) ;  /* 0x0000000000289947 */ /* 0x014fea0003800000 */
[----:B------:R-:W2:Y:S02]  /*5170*/  LDC R9, c[0x0][0x634] ;  /* 0x00018d00ff097b82 */ /* 0x000ea40000000800 */
[----:B--2---:R-:W-:-:S05]  /*5180*/  IADD3 R13, P1, R4, R9, RZ ;  /* 0x00000009040d7210 */ /* 0x004fca0007f3e0ff */
[----:B------:R-:W-:-:S04]  /*5190*/  IMAD.X R17, RZ, RZ, R5, P1 ;  /* 0x000000ffff117224 */ /* 0x000fc800008e0605 */
[----:B0-----:R-:W-:-:S04]  /*51a0*/  IMAD.WIDE.U32 R8, R17, R14, RZ ;  /* 0x0000000e11087225 */ /* 0x001fc800078e00ff */
[----:B---3--:R-:W-:-:S04]  /*51b0*/  IMAD.WIDE.U32 R10, P1, R13, R15, R8 ;  /* 0x0000000f0d0a7225 */ /* 0x008fc80007820008 */
[----:B------:R-:W-:-:S04]  /*51c0*/  IMAD.WIDE.U32 R8, R13, R14, RZ ;  /* 0x0000000e0d087225 */ /* 0x000fc800078e00ff */
[----:B------:R-:W-:Y:S01]  /*51d0*/  IMAD.X R13, RZ, RZ, RZ, P1 ;  /* 0x000000ffff0d7224 */ /* 0x000fe200008e06ff */
[----:B------:R-:W-:Y:S01]  /*51e0*/  IADD3 RZ, P1, R9, R10, RZ ;  /* 0x0000000a09ff7210 */ /* 0x000fe20007f3e0ff */
[----:B------:R-:W-:-:S04]  /*51f0*/  IMAD.MOV.U32 R12, RZ, RZ, R11 ;  /* 0x000000ffff0c7224 */ /* 0x000fc800078e000b */
[----:B------:R-:W-:-:S08]  /*5200*/  IMAD.WIDE.U32.X R12, R17, R15, R12, P1 ;  /* 0x0000000f110c7225 */ /* 0x000fd000008e040c */
.L_x_106:
[----:B---3--:R-:W2:Y:S01]  /*5210*/  LDC.64 R28, c[0x0][0x640] ;  /* 0x00019000ff1c7b82 */ /* 0x008ea20000000a00 */
[-C--:B------:R-:W-:Y:S01]  /*5220*/  SHF.R.U64 R71, R12, R16.reuse, R13 ;  /* 0x000000100c477219 */ /* 0x080fe2000000120d */
[----:B0-----:R-:W-:Y:S01]  /*5230*/  IMAD.MOV R21, RZ, RZ, -R21 ;  /* 0x000000ffff157224 */ /* 0x001fe200078e0a15 */
[----:B------:R-:W-:Y:S01]  /*5240*/  SHF.R.U32.HI R8, RZ, R16, R13 ;  /* 0x00000010ff087219 */ /* 0x000fe2000001160d */
[----:B------:R-:W-:Y:S01]  /*5250*/  ULDC UR6, c[0x0][0x154] ;  /* 0x0000550000067ab9 */ /* 0x000fe20000000800 */
[----:B------:R-:W-:Y:S01]  /*5260*/  IADD3 R11, P1, RZ, -R71, RZ ;  /* 0x80000047ff0b7210 */ /* 0x000fe20007f3e0ff */
[----:B------:R-:W-:Y:S02]  /*5270*/  IMAD R21, R23, R21, R20 ;  /* 0x0000001517157224 */ /* 0x000fe400078e0214 */
[----:B------:R-:W0:Y:S01]  /*5280*/  LDC R12, c[0x0][0x618] ;  /* 0x00018600ff0c7b82 */ /* 0x000e220000000800 */
[----:B------:R-:W-:Y:S02]  /*5290*/  IMAD.MOV.U32 R13, RZ, RZ, 0x1 ;  /* 0x00000001ff0d7424 */ /* 0x000fe400078e00ff */
[----:B------:R-:W-:-:S04]  /*52a0*/  IMAD.X R9, RZ, RZ, ~R8, P1 ;  /* 0x000000ffff097224 */ /* 0x000fc800008e0e08 */
[-C--:B-1----:R-:W-:Y:S01]  /*52b0*/  IMAD R10, R9, R18.reuse, RZ ;  /* 0x00000012090a7224 */ /* 0x082fe200078e02ff */
[----:B------:R-:W1:Y:S01]  /*52c0*/  LDC R24, c[0x0][0x608] ;  /* 0x00018200ff187b82 */ /* 0x000e620000000800 */
[----:B------:R-:W-:-:S04]  /*52d0*/  IMAD.WIDE.U32 R8, R11, R18, R4 ;  /* 0x000000120b087225 */ /* 0x000fc800078e0004 */
[----:B------:R-:W-:Y:S01]  /*52e0*/  IMAD R11, R11, R19, R10 ;  /* 0x000000130b0b7224 */ /* 0x000fe200078e020a */
[----:B------:R-:W-:Y:S02]  /*52f0*/  I2FP.F32.U32 R10, R22 ;  /* 0x00000016000a7245 */ /* 0x000fe40000201000 */
[----:B------:R-:W3:Y:S01]  /*5300*/  LDC R26, c[0x0][0x658] ;  /* 0x00019600ff1a7b82 */ /* 0x000ee20000000800 */
[----:B------:R-:W-:Y:S01]  /*5310*/  IMAD.IADD R9, R9, 0x1, R11 ;  /* 0x0000000109097824 */ /* 0x000fe200078e020b */
[----:B--2---:R-:W-:Y:S01]  /*5320*/  ISETP.NE.U32.AND P1, PT, R28, RZ, PT ;  /* 0x000000ff1c00720c */ /* 0x004fe20003f25070 */
[----:B------:R-:W-:Y:S01]  /*5330*/  FMUL R10, R10, UR6 ;  /* 0x000000060a0a7c20 */ /* 0x000fe20008400000 */
[----:B------:R-:W-:Y:S02]  /*5340*/  IMAD.MOV.U32 R11, RZ, RZ, -0x1 ;  /* 0xffffffffff0b7424 */ /* 0x000fe400078e00ff */
[----:B------:R-:W-:Y:S01]  /*5350*/  ISETP.NE.AND.EX P1, PT, R29, RZ, PT, P1 ;  /* 0x000000ff1d00720c */ /* 0x000fe20003f25310 */
[----:B------:R2:W4:Y:S01]  /*5360*/  F2I.U32.TRUNC.NTZ R17, R10 ;  /* 0x0000000a00117305 */ /* 0x000522000020f000 */
[----:B------:R-:W2:Y:S01]  /*5370*/  LDC R19, c[0x0][0x148] ;  /* 0x00005200ff137b82 */ /* 0x000ea20000000800 */
[----:B0-----:R-:W-:-:S02]  /*5380*/  SHF.R.U64 R16, R8, R12, R9 ;  /* 0x0000000c08107219 */ /* 0x001fc40000001209 */
[----:B------:R-:W-:-:S05]  /*5390*/  SHF.R.U32.HI R9, RZ, R12, R9 ;  /* 0x0000000cff097219 */ /* 0x000fca0000011609 */
[----:B------:R-:W0:Y:S01]  /*53a0*/  LDC R20, c[0x0][0x600] ;  /* 0x00018000ff147b82 */ /* 0x000e220000000800 */
[-CC-:B-1----:R-:W-:Y:S02]  /*53b0*/  SHF.R.U64 R14, R16, R24.reuse, R9.reuse ;  /* 0x00000018100e7219 */ /* 0x182fe40000001209 */
[----:B------:R-:W-:-:S05]  /*53c0*/  SHF.R.U32.HI R9, RZ, R24, R9 ;  /* 0x00000018ff097219 */ /* 0x000fca0000011609 */
[----:B------:R-:W1:Y:S01]  /*53d0*/  LDC R25, c[0x0][0x648] ;  /* 0x00019200ff197b82 */ /* 0x000e620000000800 */
[-CC-:B---3--:R-:W-:Y:S02]  /*53e0*/  SHF.R.U64 R18, R14, R26.reuse, R9.reuse ;  /* 0x0000001a0e127219 */ /* 0x188fe40000001209 */
[-C--:B------:R-:W-:Y:S02]  /*53f0*/  SHF.L.U32 R11, R11, R26.reuse, RZ ;  /* 0x0000001a0b0b7219 */ /* 0x080fe400000006ff */
[-C--:B------:R-:W-:Y:S01]  /*5400*/  SHF.R.U32.HI R9, RZ, R26.reuse, R9 ;  /* 0x0000001aff097219 */ /* 0x080fe20000011609 */
[----:B------:R-:W-:Y:S01]  /*5410*/  IMAD.MOV.U32 R8, RZ, RZ, R18 ;  /* 0x000000ffff087224 */ /* 0x000fe200078e0012 */
[----:B------:R-:W-:Y:S01]  /*5420*/  SHF.L.U32 R24, R13, R26, RZ ;  /* 0x0000001a0d187219 */ /* 0x000fe200000006ff */
[----:B------:R-:W3:Y:S01]  /*5430*/  LDC R27, c[0x0][0x638] ;  /* 0x00018e00ff1b7b82 */ /* 0x000ee20000000800 */
[----:B------:R-:W-:-:S07]  /*5440*/  LOP3.LUT R23, RZ, R11, RZ, 0x33, !PT ;  /* 0x0000000bff177212 */ /* 0x000fce00078e33ff */
[----:B------:R-:W0:Y:S01]  /*5450*/  LDC R30, c[0x0][0x610] ;  /* 0x00018400ff1e7b82 */ /* 0x000e220000000800 */
[----:B----4-:R-:W-:Y:S05]  /*5460*/  @!P1 BRA `(.L_x_107) ;  /* 0x0000000000289947 */ /* 0x010fea0003800000 */
[----:B------:R-:W4:Y:S02]  /*5470*/  LDC R13, c[0x0][0x64c] ;  /* 0x00019300ff0d7b82 */ /* 0x000f240000000800 */
[----:B----4-:R-:W-:-:S05]  /*5480*/  IADD3 R13, P1, R18, R13, RZ ;  /* 0x0000000d120d7210 */ /* 0x010fca0007f3e0ff */
[----:B------:R-:W-:-:S04]  /*5490*/  IMAD.X R15, RZ, RZ, R9, P1 ;  /* 0x000000ffff0f7224 */ /* 0x000fc800008e0609 */
[----:B------:R-:W-:-:S04]  /*54a0*/  IMAD.WIDE.U32 R8, R15, R28, RZ ;  /* 0x0000001c0f087225 */ /* 0x000fc800078e00ff */
[----:B--2---:R-:W-:-:S04]  /*54b0*/  IMAD.WIDE.U32 R10, P1, R13, R29, R8 ;  /* 0x0000001d0d0a7225 */ /* 0x004fc80007820008 */
[----:B------:R-:W-:-:S04]  /*54c0*/  IMAD.WIDE.U32 R8, R13, R28, RZ ;  /* 0x0000001c0d087225 */ /* 0x000fc800078e00ff */
[----:B------:R-:W-:Y:S01]  /*54d0*/  IMAD.X R13, RZ, RZ, RZ, P1 ;  /* 0x000000ffff0d7224 */ /* 0x000fe200008e06ff */
[----:B------:R-:W-:Y:S01]  /*54e0*/  IADD3 RZ, P1, R9, R10, RZ ;  /* 0x0000000a09ff7210 */ /* 0x000fe20007f3e0ff */
[----:B------:R-:W-:-:S04]  /*54f0*/  IMAD.MOV.U32 R12, RZ, RZ, R11 ;  /* 0x000000ffff0c7224 */ /* 0x000fc800078e000b */
[----:B------:R-:W-:-:S08]  /*5500*/  IMAD.WIDE.U32.X R8, R15, R29, R12, P1 ;  /* 0x0000001d0f087225 */ /* 0x000fd000008e040c */
.L_x_107:
[----:B-1----:R-:W-:Y:S01]  /*5510*/  SHF.R.U64 R8, R8, R25, R9 ;  /* 0x0000001908087219 */ /* 0x002fe20000001209 */
[----:B0-----:R-:W-:Y:S01]  /*5520*/  VIADD R13, R20, 0xffffffff ;  /* 0xffffffff140d7836 */ /* 0x001fe20000000000 */
[----:B------:R-:W-:Y:S01]  /*5530*/  LOP3.LUT R11, R14, R23, RZ, 0xc0, !PT ;  /* 0x000000170e0b7212 */ /* 0x000fe200078ec0ff */
[----:B------:R-:W-:Y:S02]  /*5540*/  IMAD.MOV R17, RZ, RZ, -R17 ;  /* 0x000000ffff117224 */ /* 0x000fe400078e0a11 */
[----:B------:R-:W-:Y:S02]  /*5550*/  IMAD.MOV R9, RZ, RZ, -R8 ;  /* 0x000000ffff097224 */ /* 0x000fe400078e0a08 */
[----:B------:R-:W-:Y:S01]  /*5560*/  IMAD R24, R24, R8, R11 ;  /* 0x0000000818187224 */ /* 0x000fe200078e020b */
[----:B------:R-:W-:Y:S01]  /*5570*/  LOP3.LUT R11, R16, R13, RZ, 0xc0, !PT ;  /* 0x0000000d100b7212 */ /* 0x000fe200078ec0ff */
[----:B--2---:R-:W-:Y:S02]  /*5580*/  @P4 IMAD R21, R19, R17, R22 ;  /* 0x0000001113154224 */ /* 0x004fe400078e0216 */
[----:B---3--:R-:W-:-:S02]  /*5590*/  IMAD R8, R9, R27, R18 ;  /* 0x0000001b09087224 */ /* 0x008fc400078e0212 */
[----:B------:R-:W-:Y:S02]  /*55a0*/  IMAD R24, R24, R30, R21 ;  /* 0x0000001e18187224 */ /* 0x000fe400078e0215 */
[----:B------:R-:W-:Y:S02]  /*55b0*/  IMAD R9, R8, R20, R11 ;  /* 0x0000001408097224 */ /* 0x000fe400078e020b */
[----:B------:R-:W-:-:S03]  /*55c0*/  IMAD.MOV.U32 R10, RZ, RZ, 0x1 ;  /* 0x00000001ff0a7424 */ /* 0x000fc600078e00ff */
[----:B------:R-:W-:Y:S02]  /*55d0*/  SEL R12, R9, R24, !P4 ;  /* 0x00000018090c7207 */ /* 0x000fe40006000000 */
[----:B------:R-:W-:Y:S02]  /*55e0*/  PRMT R8, R10, 0x7610, R8 ;  /* 0x000076100a087816 */ /* 0x000fe40000000008 */
[----:B------:R-:W-:-:S07]  /*55f0*/  SEL R24, R24, R9, !P4 ;  /* 0x0000000918187207 */ /* 0x000fce0006000000 */
.L_x_105:
[----:B------:R-:W-:Y:S01]  /*5600*/  LOP3.LUT P1, RZ, R8, 0xff, RZ, 0xc0, !PT ;  /* 0x000000ff08ff7812 */ /* 0x000fe2000782c0ff */
[----:B---3--:R-:W-:-:S12]  /*5610*/  IMAD.MOV.U32 R11, RZ, RZ, R24 ;  /* 0x000000ffff0b7224 */ /* 0x008fd800078e0018 */
[----:B------:R-:W-:Y:S05]  /*5620*/  @P1 BRA `(.L_x_108) ;  /* 0xffffffbc00401947 */ /* 0x000fea000383ffff */
[----:B------:R-:W-:Y:S05]  /*5630*/  EXIT ;  /* 0x000000000000794d */ /* 0x000fea0003800000 */
.L_x_8:
[----:B0-----:R-:W-:Y:S01]  /*5640*/  ULDC.64 UR4, c[0x0][0x650] ;  /* 0x0001940000047ab9 */ /* 0x001fe20000000a00 */
        /* <DEDUP_REMOVED lines=25> */
.L_x_110:
[----:B------:R-:W0:Y:S01]  /*57e0*/  LDC.64 R28, c[0x0][0x640] ;  /* 0x00019000ff1c7b82 */ /* 0x000e220000000a00 */
[-CC-:B------:R-:W-:Y:S01]  /*57f0*/  SHF.R.U64 R21, R14, R6.reuse, R15.reuse ;  /* 0x000000060e157219 */ /* 0x180fe2000000120f */
[----:B------:R-:W-:Y:S01]  /*5800*/  IMAD.MOV.U32 R26, RZ, RZ, 0x1 ;  /* 0x00000001ff1a7424 */ /* 0x000fe200078e00ff */
[----:B------:R-:W-:Y:S02]  /*5810*/  SHF.R.U32.HI R6, RZ, R6, R15 ;  /* 0x00000006ff067219 */ /* 0x000fe4000001160f */
[----:B------:R-:W-:-:S03]  /*5820*/  IADD3 R13, P0, RZ, -R21, RZ ;  /* 0x80000015ff0d7210 */ /* 0x000fc60007f1e0ff */
[----:B------:R-:W1:Y:S02]  /*5830*/  LDC R12, c[0x0][0x618] ;  /* 0x00018600ff0c7b82 */ /* 0x000e640000000800 */
[----:B------:R-:W-:-:S04]  /*5840*/  IMAD.X R11, RZ, RZ, ~R6, P0 ;  /* 0x000000ffff0b7224 */ /* 0x000fc800000e0e06 */
[-C--:B------:R-:W-:Y:S02]  /*5850*/  IMAD R6, R11, R22.reuse, RZ ;  /* 0x000000160b067224 */ /* 0x080fe400078e02ff */
[----:B------:R-:W2:Y:S01]  /*5860*/  LDC R14, c[0x0][0x608] ;  /* 0x00018200ff0e7b82 */ /* 0x000ea20000000800 */
[----:B------:R-:W-:-:S04]  /*5870*/  IMAD.WIDE.U32 R10, R13, R22, R4 ;  /* 0x000000160d0a7225 */ /* 0x000fc800078e0004 */
[----:B------:R-:W-:-:S03]  /*5880*/  IMAD R13, R13, R23, R6 ;  /* 0x000000170d0d7224 */ /* 0x000fc600078e0206 */
[----:B------:R-:W3:Y:S01]  /*5890*/  LDC R27, c[0x0][0x658] ;  /* 0x00019600ff1b7b82 */ /* 0x000ee20000000800 */
[----:B------:R-:W-:Y:S01]  /*58a0*/  IMAD.IADD R11, R11, 0x1, R13 ;  /* 0x000000010b0b7824 */ /* 0x000fe200078e020d */
[----:B0-----:R-:W-:-:S04]  /*58b0*/  ISETP.NE.U32.AND P0, PT, R28, RZ, PT ;  /* 0x000000ff1c00720c */ /* 0x001fc80003f05070 */
[----:B------:R-:W-:Y:S02]  /*58c0*/  ISETP.NE.AND.EX P0, PT, R29, RZ, PT, P0 ;  /* 0x000000ff1d00720c */ /* 0x000fe40003f05300 */
[----:B------:R-:W0:Y:S01]  /*58d0*/  LDC R18, c[0x0][0x600] ;  /* 0x00018000ff127b82 */ /* 0x000e220000000800 */
[-CC-:B-1----:R-:W-:Y:S01]  /*58e0*/  SHF.R.U64 R16, R10, R12.reuse, R11.reuse ;  /* 0x0000000c0a107219 */ /* 0x182fe2000000120b */
[----:B------:R-:W-:Y:S01]  /*58f0*/  IMAD.MOV.U32 R10, RZ, RZ, -0x1 ;  /* 0xffffffffff0a7424 */ /* 0x000fe200078e00ff */
[----:B------:R-:W-:-:S05]  /*5900*/  SHF.R.U32.HI R11, RZ, R12, R11 ;  /* 0x0000000cff0b7219 */ /* 0x000fca000001160b */
[----:B------:R-:W1:Y:S01]  /*5910*/  LDC R22, c[0x0][0x648] ;  /* 0x00019200ff167b82 */ /* 0x000e620000000800 */
[-CC-:B--2---:R-:W-:Y:S02]  /*5920*/  SHF.R.U64 R23, R16, R14.reuse, R11.reuse ;  /* 0x0000000e10177219 */ /* 0x184fe4000000120b */
[----:B------:R-:W-:-:S05]  /*5930*/  SHF.R.U32.HI R6, RZ, R14, R11 ;  /* 0x0000000eff067219 */ /* 0x000fca000001160b */
[----:B------:R-:W2:Y:S01]  /*5940*/  LDC R24, c[0x0][0x638] ;  /* 0x00018e00ff187b82 */ /* 0x000ea20000000800 */
[-C--:B---3--:R-:W-:Y:S02]  /*5950*/  SHF.L.U32 R10, R10, R27.reuse, RZ ;  /* 0x0000001b0a0a7219 */ /* 0x088fe400000006ff */
[-CC-:B------:R-:W-:Y:S02]  /*5960*/  SHF.R.U64 R25, R23, R27.reuse, R6.reuse ;  /* 0x0000001b17197219 */ /* 0x180fe40000001206 */
[----:B------:R-:W-:Y:S02]  /*5970*/  LOP3.LUT R30, RZ, R10, RZ, 0x33, !PT ;  /* 0x0000000aff1e7212 */ /* 0x000fe400078e33ff */
[----:B------:R-:W-:Y:S01]  /*5980*/  SHF.R.U32.HI R11, RZ, R27, R6 ;  /* 0x0000001bff0b7219 */ /* 0x000fe20000011606 */
[----:B------:R-:W3:Y:S01]  /*5990*/  LDC R31, c[0x0][0x610] ;  /* 0x00018400ff1f7b82 */ /* 0x000ee20000000800 */
[----:B------:R-:W-:Y:S01]  /*59a0*/  IMAD.MOV.U32 R10, RZ, RZ, R25 ;  /* 0x000000ffff0a7224 */ /* 0x000fe200078e0019 */
[----:B------:R-:W-:Y:S06]  /*59b0*/  @!P0 BRA `(.L_x_111) ;  /* 0x0000000000288947 */ /* 0x000fec0003800000 */
        /* <DEDUP_REMOVED lines=10> */
.L_x_111:
[----:B-1----:R-:W-:Y:S01]  /*5a60*/  SHF.R.U64 R9, R10, R22, R11 ;  /* 0x000000160a097219 */ /* 0x002fe2000000120b */
[----:B0-----:R-:W-:Y:S01]  /*5a70*/  VIADD R11, R18, 0xffffffff ;  /* 0xffffffff120b7836 */ /* 0x001fe20000000000 */
[----:B------:R-:W-:Y:S01]  /*5a80*/  SHF.L.U32 R26, R26, R27, RZ ;  /* 0x0000001b1a1a7219 */ /* 0x000fe200000006ff */
[----:B------:R-:W-:Y:S01]  /*5a90*/  @P4 IMAD R7, R19, R20, R8 ;  /* 0x0000001413074224 */ /* 0x000fe200078e0208 */
[----:B------:R-:W-:Y:S01]  /*5aa0*/  LOP3.LUT R6, R23, R30, RZ, 0xc0, !PT ;  /* 0x0000001e17067212 */ /* 0x000fe200078ec0ff */
[----:B------:R-:W-:Y:S02]  /*5ab0*/  IMAD.MOV R10, RZ, RZ, -R9 ;  /* 0x000000ffff0a7224 */ /* 0x000fe400078e0a09 */
[----:B------:R-:W-:Y:S02]  /*5ac0*/  IMAD.MOV.U32 R17, RZ, RZ, R21 ;  /* 0x000000ffff117224 */ /* 0x000fe400078e0015 */
[----:B------:R-:W-:Y:S01]  /*5ad0*/  IMAD R8, R26, R9, R6 ;  /* 0x000000091a087224 */ /* 0x000fe200078e0206 */
[----:B------:R-:W-:Y:S01]  /*5ae0*/  LOP3.LUT R9, R16, R11, RZ, 0xc0, !PT ;  /* 0x0000000b10097212 */ /* 0x000fe200078ec0ff */
[----:B--2---:R-:W-:-:S02]  /*5af0*/  IMAD R6, R10, R24, R25 ;  /* 0x000000180a067224 */ /* 0x004fc400078e0219 */
[----:B---3--:R-:W-:Y:S02]  /*5b00*/  IMAD R7, R8, R31, R7 ;  /* 0x0000001f08077224 */ /* 0x008fe400078e0207 */
[----:B------:R-:W-:Y:S02]  /*5b10*/  IMAD R14, R6, R18, R9 ;  /* 0x00000012060e7224 */ /* 0x000fe400078e0209 */
[----:B------:R-:W-:-:S03]  /*5b20*/  IMAD.MOV.U32 R8, RZ, RZ, 0x1 ;  /* 0x00000001ff087424 */ /* 0x000fc600078e00ff */
[----:B------:R-:W-:Y:S02]  /*5b30*/  SEL R18, R14, R7, !P4 ;  /* 0x000000070e127207 */ /* 0x000fe40006000000 */
[----:B------:R-:W-:Y:S02]  /*5b40*/  PRMT R6, R8, 0x7610, R6 ;  /* 0x0000761008067816 */ /* 0x000fe40000000006 */
[----:B------:R-:W-:-:S07]  /*5b50*/  SEL R14, R7, R14, !P4 ;  /* 0x0000000e070e7207 */ /* 0x000fce0006000000 */
.L_x_109:
[----:B------:R-:W-:-:S08]  /*5b60*/  NOP ;  /* 0x0000000000007918 */ /* 0x000fd00000000000 */
[----:B------:R-:W0:-:S00]  /*5b70*/  USETMAXREG.DEALLOC.CTAPOOL 0x28 ;  /* 0x00000028000079c8 */ /* 0x000e0000080e0500 */
[----:B0-----:R-:W-:-:S13]  /*5b80*/  ISETP.NE.AND P0, PT, R3, RZ, PT ;  /* 0x000000ff0300720c */ /* 0x001fda0003f05270 */
[----:B------:R-:W-:Y:S05]  /*5b90*/  @P0 EXIT ;  /* 0x000000000000094d */ /* 0x000fea0003800000 */
[----:B------:R-:W-:Y:S01]  /*5ba0*/  LOP3.LUT P0, RZ, R6, 0xff, RZ, 0xc0, !PT ;  /* 0x000000ff06ff7812 */ /* 0x000fe2000780c0ff */
[----:B------:R-:W-:Y:S02]  /*5bb0*/  IMAD.MOV.U32 R3, RZ, RZ, 0x1 ;  /* 0x00000001ff037424 */ /* 0x000fe400078e00ff */
[----:B------:R-:W-:-:S10]  /*5bc0*/  IMAD.MOV.U32 R13, RZ, RZ, RZ ;  /* 0x000000ffff0d7224 */ /* 0x000fd400078e00ff */
[----:B------:R-:W-:Y:S05]  /*5bd0*/  @!P0 BRA `(.L_x_112) ;  /* 0x0000000c00348947 */ /* 0x000fea0003800000 */
[----:B------:R-:W0:Y:S01]  /*5be0*/  LDC R3, c[0x0][0x28c] ;  /* 0x0000a300ff037b82 */ /* 0x000e220000000800 */
[----:B------:R-:W-:Y:S01]  /*5bf0*/  ULDC UR5, c[0x0][0x658] ;  /* 0x0001960000057ab9 */ /* 0x000fe20000000800 */
[----:B------:R-:W-:Y:S01]  /*5c00*/  UMOV UR7, 0xffffffff ;  /* 0xffffffff00077882 */ /* 0x000fe20000000000 */
[----:B------:R-:W-:Y:S01]  /*5c10*/  ULDC UR6, c[0x0][0xc] ;  /* 0x0000030000067ab9 */ /* 0x000fe20000000800 */
[----:B------:R-:W-:Y:S01]  /*5c20*/  USHF.L.U32 UR8, UR7, UR5, URZ ;  /* 0x0000000507087299 */ /* 0x000fe2000800063f */
[----:B------:R-:W-:Y:S01]  /*5c30*/  BSSY B0, `(.L_x_112) ;  /* 0x00000c7000007945 */ /* 0x000fe20003800000 */
[----:B------:R-:W-:Y:S01]  /*5c40*/  UMOV UR9, 0x1 ;  /* 0x0000000100097882 */ /* 0x000fe20000000000 */
[----:B------:R-:W-:Y:S01]  /*5c50*/  ULDC UR7, c[0x0][0x10] ;  /* 0x0000040000077ab9 */ /* 0x000fe20000000800 */
[----:B------:R-:W1:Y:S01]  /*5c60*/  S2UR UR10, SR_CgaCtaId ;  /* 0x00000000000a79c3 */ /* 0x000e620000008800 */
[----:B------:R-:W-:Y:S01]  /*5c70*/  UIMAD.WIDE.U32 UR6, UR6, UR7, URZ ;  /* 0x00000007060672a5 */ /* 0x000fe2000f8e003f */
[----:B------:R-:W-:Y:S01]  /*5c80*/  IMAD.MOV.U32 R16, RZ, RZ, 0x1 ;  /* 0x00000001ff107424 */ /* 0x000fe200078e00ff */
[----:B------:R-:W-:Y:S01]  /*5c90*/  USHF.L.U32 UR18, UR9, UR5, URZ ;  /* 0x0000000509127299 */ /* 0x000fe2000800063f */
[----:B------:R-:W-:Y:S01]  /*5ca0*/  LOP3.LUT R15, R2, 0x2, RZ, 0xfc, !PT ;  /* 0x00000002020f7812 */ /* 0x000fe200078efcff */
[----:B------:R-:W-:Y:S01]  /*5cb0*/  IMAD.MOV.U32 R13, RZ, RZ, RZ ;  /* 0x000000ffff0d7224 */ /* 0x000fe200078e00ff */
[----:B------:R-:W-:Y:S01]  /*5cc0*/  ULDC UR5, c[0x0][0x14] ;  /* 0x0000050000057ab9 */ /* 0x000fe20000000800 */
[----:B------:R-:W-:Y:S01]  /*5cd0*/  ULDC UR4, c[0x0][0x600] ;  /* 0x0001800000047ab9 */ /* 0x000fe20000000800 */
[----:B------:R-:W-:-:S02]  /*5ce0*/  UIMAD.WIDE.U32 UR22, UR6, UR5, URZ ;  /* 0x00000005061672a5 */ /* 0x000fc4000f8e003f */
[----:B------:R-:W-:Y:S02]  /*5cf0*/  UIMAD UR13, UR7, UR5, URZ ;  /* 0x00000005070d72a4 */ /* 0x000fe4000f8e023f */
[----:B------:R-:W-:Y:S02]  /*5d00*/  UIADD3 UR4, UR4, -0x1, URZ ;  /* 0xffffffff04047890 */ /* 0x000fe4000fffe03f */
[----:B------:R-:W-:Y:S01]  /*5d10*/  ULOP3.LUT UR17, URZ, UR8, URZ, 0x33, !UPT ;  /* 0x000000083f117292 */ /* 0x000fe2000f8e333f */
[----:B0-----:R-:W-:Y:S01]  /*5d20*/  VIADD R3, R3, 0x3f ;  /* 0x0000003f03037836 */ /* 0x001fe20000000000 */
[----:B------:R-:W-:Y:S01]  /*5d30*/  UIADD3 UR13, UR23, UR13, URZ ;  /* 0x0000000d170d7290 */ /* 0x000fe2000fffe03f */
[----:B------:R-:W-:-:S03]  /*5d40*/  ULDC.64 UR24, c[0x0][0x198] ;  /* 0x0000660000187ab9 */ /* 0x000fc60000000a00 */
[----:B------:R-:W-:Y:S01]  /*5d50*/  SHF.R.S32.HI R6, RZ, 0x1f, R3 ;  /* 0x0000001fff067819 */ /* 0x000fe20000011403 */
[----:B-1----:R-:W-:-:S03]  /*5d60*/  IMAD.U32 R11, RZ, RZ, UR10 ;  /* 0x0000000aff0b7e24 */ /* 0x002fc6000f8e00ff */
[----:B------:R-:W-:Y:S01]  /*5d70*/  LEA.HI R6, R6, R3, RZ, 0x6 ;  /* 0x0000000306067211 */ /* 0x000fe200078f30ff */
[----:B------:R-:W-:-:S03]  /*5d80*/  IMAD.MOV.U32 R3, RZ, RZ, 0x1 ;  /* 0x00000001ff037424 */ /* 0x000fc600078e00ff */
[----:B------:R-:W-:-:S05]  /*5d90*/  SHF.R.S32.HI R10, RZ, 0x6, R6 ;  /* 0x00000006ff0a7819 */ /* 0x000fca0000011406 */
[----:B------:R-:W-:-:S07]  /*5da0*/  VIADD R12, R10, 0x1 ;  /* 0x000000010a0c7836 */ /* 0x000fce0000000000 */
.L_x_123:
[----:B------:R-:W-:-:S03]  /*5db0*/  UMOV UR5, 0xffffffff ;  /* 0xffffffff00057882 */ /* 0x000fc60000000000 */
[----:B------:R-:W-:Y:S05]  /*5dc0*/  BRA.DIV UR5, `(.L_x_113) ;  /* 0x0000001605a07947 */ /* 0x000fea000b800000 */
[----:B------:R-:W-:-:S13]  /*5dd0*/  ELECT P0, URZ, PT ;  /* 0x00000000003f782f */ /* 0x000fda0003800000 */
.L_x_148:
[----:B------:R-:W0:Y:S01]  /*5de0*/  LDC R6, c[0x0][0x28c] ;  /* 0x0000a300ff067b82 */ /* 0x000e220000000800 */
[----:B------:R-:W-:Y:S01]  /*5df0*/  BSSY B1, `(.L_x_114) ;  /* 0x000003a000017945 */ /* 0x000fe20003800000 */
[----:B0-----:R-:W-:-:S13]  /*5e00*/  ISETP.LT.OR P0, PT, R6, 0x1, !P0 ;  /* 0x000000010600780c */ /* 0x001fda0004701670 */
[----:B------:R-:W-:Y:S05]  /*5e10*/  @P0 BRA `(.L_x_115) ;  /* 0x0000000000dc0947 */ /* 0x000fea0003800000 */
[----:B------:R-:W-:Y:S02]  /*5e20*/  IMAD R14, R14, 0x2, R11 ;  /* 0x000000020e0e7824 */ /* 0x000fe400078e020b */
[----:B------:R-:W-:Y:S02]  /*5e30*/  IMAD.SHL.U32 R19, R18, 0x40, RZ ;  /* 0x0000004012137824 */ /* 0x000fe400078e00ff */
[----:B------:R-:W-:Y:S02]  /*5e40*/  IMAD.MOV.U32 R22, RZ, RZ, RZ ;  /* 0x000000ffff167224 */ /* 0x000fe400078e00ff */
[----:B------:R-:W-:Y:S02]  /*5e50*/  IMAD.MOV.U32 R6, RZ, RZ, R12 ;  /* 0x000000ffff067224 */ /* 0x000fe400078e000c */
[----:B------:R-:W-:Y:S02]  /*5e60*/  IMAD.MOV.U32 R7, RZ, RZ, R3 ;  /* 0x000000ffff077224 */ /* 0x000fe400078e0003 */
[----:B------:R-:W-:-:S02]  /*5e70*/  IMAD.MOV.U32 R8, RZ, RZ, R13 ;  /* 0x000000ffff087224 */ /* 0x000fc400078e000d */
[----:B------:R-:W-:-:S07]  /*5e80*/  IMAD.SHL.U32 R18, R14, 0x40, RZ ;  /* 0x000000400e127824 */ /* 0x000fce00078e00ff */
.L_x_118:
[----:B------:R-:W0:Y:S01]  /*5e90*/  S2UR UR5, SR_CgaCtaId ;  /* 0x00000000000579c3 */ /* 0x000e220000008800 */
[----:B------:R-:W-:Y:S02]  /*5ea0*/  MOV R14, 0x400 ;  /* 0x00000400000e7802 */ /* 0x000fe40000000f00 */
[----:B------:R-:W-:Y:S02]  /*5eb0*/  SHF.L.U32 R9, R7, 0x1f, RZ ;  /* 0x0000001f07097819 */ /* 0x000fe400000006ff */
[----:B------:R-:W-:Y:S01]  /*5ec0*/  LOP3.LUT P1, RZ, R0, 0x7f, RZ, 0xc0, !PT ;  /* 0x0000007f00ff7812 */ /* 0x000fe2000782c0ff */
[----:B0-----:R-:W-:-:S05]  /*5ed0*/  IMAD.U32 R11, RZ, RZ, UR5 ;  /* 0x00000005ff0b7e24 */ /* 0x001fca000f8e00ff */
[----:B------:R-:W-:-:S07]  /*5ee0*/  LEA R21, R11, R14, 0x18 ;  /* 0x0000000e0b157211 */ /* 0x000fce00078ec0ff */
[----:B------:R-:W0:Y:S01]  /*5ef0*/  @!P1 LDC R14, c[0x0][0x500] ;  /* 0x00014000ff0e9b82 */ /* 0x000e220000000800 */
[----:B------:R-:W-:-:S04]  /*5f00*/  IMAD R20, R8, 0x8, R21 ;  /* 0x0000000808147824 */ /* 0x000fc800078e0215 */
[----:B------:R-:W1:Y:S02]  /*5f10*/  SYNCS.PHASECHK.TRANS64.TRYWAIT P0, [R20+URZ+0x90], R9 ;  /* 0x00009009140075a7 */ /* 0x000e64000800017f */
[----:B-1----:R-:W-:Y:S05]  /*5f20*/  @!P0 BRA `(.L_x_116) ;  /* 0x0000001400688947 */ /* 0x002fea0003800000 */
.L_x_149:
[----:B-1----:R-:W-:Y:S01]  /*5f30*/  PRMT R9, R15, 0x9910, RZ ;  /* 0x000099100f097816 */ /* 0x002fe200000000ff */
[----:B0-----:R0:W-:Y:S03]  /*5f40*/  @!P1 SYNCS.ARRIVE.TRANS64 RZ, [R20+URZ], R14 ;  /* 0x0000000e14ff99a7 */ /* 0x0011e6000800003f */
[----:B------:R-:W-:-:S13]  /*5f50*/  ISETP.NE.AND P0, PT, R9, 0x2, PT ;  /* 0x000000020900780c */ /* 0x000fda0003f05270 */
[----:B0-----:R-:W-:Y:S05]  /*5f60*/  @P0 BRA `(.L_x_117) ;  /* 0x0000000000040947 */ /* 0x001fea0003800000 */
[----:B------:R-:W-:Y:S01]  /*5f70*/  BPT.TRAP 0x1 ;  /* 0x000000040000795c */ /* 0x000fe20000300000 */
.L_x_117:
[----:B------:R-:W-:Y:S01]  /*5f80*/  IMAD R9, R8, 0x2, R11 ;  /* 0x0000000208097824 */ /* 0x000fe200078e020b */
[----:B------:R-:W-:Y:S01]  /*5f90*/  R2UR UR9, R20 ;  /* 0x00000000140972ca */ /* 0x000fe200000e0000 */
[----:B------:R-:W-:Y:S01]  /*5fa0*/  VIADD R6, R6, 0xffffffff ;  /* 0xffffffff06067836 */ /* 0x000fe20000000000 */
[----:B------:R-:W-:Y:S01]  /*5fb0*/  UIADD3 UR6, UP0, UR24, 0xf0, URZ ;  /* 0x000000f018067890 */ /* 0x000fe2000ff1e03f */
[--C-:B------:R-:W-:Y:S01]  /*5fc0*/  IMAD.U32 R9, R9, 0x1000, R21.reuse ;  /* 0x0000100009097824 */ /* 0x100fe200078e0015 */
[----:B------:R-:W-:Y:S01]  /*5fd0*/  R2UR UR11, R18 ;  /* 0x00000000120b72ca */ /* 0x000fe200000e0000 */
[----:B------:R-:W-:Y:S01]  /*5fe0*/  IMAD R21, R8, 0x1000, R21 ;  /* 0x0000100008157824 */ /* 0x000fe200078e0215 */
[----:B------:R-:W-:Y:S01]  /*5ff0*/  R2UR UR10, R22 ;  /* 0x00000000160a72ca */ /* 0x000fe200000e0000 */
[----:B------:R-:W-:Y:S01]  /*6000*/  UIADD3 UR26, UP1, UR24, 0x1f0, URZ ;  /* 0x000001f0181a7890 */ /* 0x000fe2000ff3e03f */
[----:B------:R-:W-:Y:S01]  /*6010*/  R2UR UR5, R9 ;  /* 0x00000000090572ca */ /* 0x000fe200000e0000 */
[----:B------:R-:W-:Y:S01]  /*6020*/  UIADD3.X UR7, URZ, UR25, URZ, UP0, !UPT ;  /* 0x000000193f077290 */ /* 0x000fe200087fe43f */
[----:B------:R-:W-:Y:S01]  /*6030*/  R2UR UR8, R21 ;  /* 0x00000000150872ca */ /* 0x000fe200000e0000 */
[----:B------:R-:W-:Y:S01]  /*6040*/  VIADD R8, R8, 0x1 ;  /* 0x0000000108087836 */ /* 0x000fe20000000000 */
[----:B------:R-:W-:Y:S01]  /*6050*/  R2UR UR12, R17 ;  /* 0x00000000110c72ca */ /* 0x000fe200000e0000 */
[----:B------:R-:W-:Y:S01]  /*6060*/  UIADD3.X UR27, URZ, UR25, URZ, UP1, !UPT ;  /* 0x000000193f1b7290 */ /* 0x000fe20008ffe43f */
[----:B------:R-:W-:Y:S01]  /*6070*/  R2UR UR19, R19 ;  /* 0x00000000131372ca */ /* 0x000fe200000e0000 */
[----:B------:R-:W-:Y:S01]  /*6080*/  UMOV UR20, 0x30000 ;  /* 0x0003000000147882 */ /* 0x000fe20000000000 */
[----:B------:R-:W-:Y:S01]  /*6090*/  ISETP.GT.AND P1, PT, R6, 0x1, PT ;  /* 0x000000010600780c */ /* 0x000fe20003f24270 */
[----:B------:R-:W-:Y:S01]  /*60a0*/  UMOV UR14, 0x0 ;  /* 0x00000000000e7882 */ /* 0x000fe20000000000 */
[----:B------:R-:W-:Y:S01]  /*60b0*/  UMOV UR15, 0x10000000 ;  /* 0x10000000000f7882 */ /* 0x000fe20000000000 */
[----:B------:R-:W-:Y:S01]  /*60c0*/  ISETP.NE.AND P0, PT, R8, 0x12, PT ;  /* 0x000000120800780c */ /* 0x000fe20003f05270 */
[----:B------:R-:W-:Y:S01]  /*60d0*/  VIADD R22, R22, 0x40 ;  /* 0x0000004016167836 */ /* 0x000fe20000000000 */
[----:B------:R-:W-:-:S02]  /*60e0*/  UIADD3 UR5, UR5, 0x200, URZ ;  /* 0x0000020005057890 */ /* 0x000fc4000fffe03f */
[----:B------:R-:W-:Y:S01]  /*60f0*/  UIADD3 UR16, UR8, 0x24200, URZ ;  /* 0x0002420008107890 */ /* 0x000fe2000fffe03f */
[----:B------:R-:W-:Y:S02]  /*6100*/  SEL R14, RZ, 0x1, P0 ;  /* 0x00000001ff0e7807 */ /* 0x000fe40000000000 */
[----:B------:R-:W-:Y:S02]  /*6110*/  SEL R8, R8, RZ, P0 ;  /* 0x000000ff08087207 */ /* 0x000fe40000000000 */
[----:B------:R-:W-:Y:S01]  /*6120*/  UMOV UR8, UR5 ;  /* 0x0000000500087c82 */ /* 0x000fe20008000000 */
[----:B------:R-:W-:Y:S01]  /*6130*/  LOP3.LUT R7, R7, R14, RZ, 0x3c, !PT ;  /* 0x0000000e07077212 */ /* 0x000fe200078e3cff */
[----:B------:R0:W-:Y:S02]  /*6140*/  UTMALDG.3D.MULTICAST [UR8], [UR6], UR20, desc[UR14] ;  /* 0x00000e08060073b4 */ /* 0x0001e40008011814 */
[----:B0-----:R-:W-:Y:S01]  /*6150*/  UMOV UR8, UR16 ;  /* 0x0000001000087c82 */ /* 0x001fe20008000000 */
[----:B------:R-:W-:-:S02]  /*6160*/  UMOV UR11, UR19 ;  /* 0x00000013000b7c82 */ /* 0x000fc40008000000 */
[----:B------:R0:W-:Y:S02]  /*6170*/  UTMALDG.3D [UR8], [UR26], desc[UR14] ;  /* 0x00000e081a0075b4 */ /* 0x0001e40008011000 */
[----:B0-----:R-:W-:Y:S05]  /*6180*/  @P1 BRA `(.L_x_118) ;  /* 0xfffffffc00401947 */ /* 0x001fea000383ffff */
.L_x_115:
[----:B------:R-:W-:Y:S05]  /*6190*/  BSYNC B1 ;  /* 0x0000000000017941 */ /* 0x000fea0003800000 */
.L_x_114:
[----:B------:R-:W-:Y:S01]  /*61a0*/  LOP3.LUT P1, RZ, R16, 0xff, RZ, 0xc0, !PT ;  /* 0x000000ff10ff7812 */ /* 0x000fe2000782c0ff */
[C---:B------:R-:W-:Y:S01]  /*61b0*/  IMAD.IADD R13, R10.reuse, 0x1, R13 ;  /* 0x000000010a0d7824 */ /* 0x040fe200078e020d */
[----:B------:R-:W-:Y:S01]  /*61c0*/  ULDC.64 UR6, c[0x0][0x650] ;  /* 0x0001940000067ab9 */ /* 0x000fe20000000a00 */
[C---:B------:R-:W-:Y:S01]  /*61d0*/  ISETP.GE.U32.AND P2, PT, R10.reuse, 0x12, PT ;  /* 0x000000120a00780c */ /* 0x040fe20003f46070 */
[----:B------:R-:W-:Y:S01]  /*61e0*/  BSSY B1, `(.L_x_119) ;  /* 0x0000069000017945 */ /* 0x000fe20003800000 */
[----:B------:R-:W-:Y:S01]  /*61f0*/  IMAD.MOV.U32 R14, RZ, RZ, -0x1 ;  /* 0xffffffffff0e7424 */ /* 0x000fe200078e00ff */
[----:B------:R-:W-:Y:S01]  /*6200*/  ISETP.GT.U32.AND P0, PT, R13, 0x11, PT ;  /* 0x000000110d00780c */ /* 0x000fe20003f04070 */
[----:B------:R-:W-:Y:S01]  /*6210*/  IMAD.MOV.U32 R18, RZ, RZ, -0x1 ;  /* 0xffffffffff127424 */ /* 0x000fe200078e00ff */
[----:B------:R-:W-:Y:S01]  /*6220*/  PRMT R16, RZ, 0x7610, R16 ;  /* 0x00007610ff107816 */ /* 0x000fe20000000010 */
[----:B------:R-:W-:Y:S01]  /*6230*/  IMAD.MOV.U32 R17, RZ, RZ, -0x1 ;  /* 0xffffffffff117424 */ /* 0x000fe200078e00ff */
[----:B------:R-:W-:-:S03]  /*6240*/  ISETP.LT.U32.AND P0, PT, R10, 0x12, P0 ;  /* 0x000000120a00780c */ /* 0x000fc60000701070 */
[----:B------:R-:W0:Y:S01]  /*6250*/  @P1 S2R R11, SR_CgaCtaId ;  /* 0x00000000000b1919 */ /* 0x000e220000008800 */
[----:B------:R-:W-:-:S04]  /*6260*/  @P1 MOV R6, 0x400 ;  /* 0x0000040000061802 */ /* 0x000fc80000000f00 */
[----:B0-----:R-:W-:Y:S01]  /*6270*/  @P1 LEA R8, R11, R6, 0x18 ;  /* 0x000000060b081211 */ /* 0x001fe200078ec0ff */
[----:B------:R-:W-:Y:S01]  /*6280*/  IMAD.WIDE.U32 R6, R13, 0x38e38e39, RZ ;  /* 0x38e38e390d067825 */ /* 0x000fe200078e00ff */
[----:B------:R-:W-:Y:S02]  /*6290*/  SEL R6, RZ, 0x1, !P0 ;  /* 0x00000001ff067807 */ /* 0x000fe40004000000 */
[----:B------:R0:W-:Y:S01]  /*62a0*/  @P1 SYNCS.ARRIVE.TRANS64.A1T0 RZ, [R8+URZ+0x138], RZ ;  /* 0x000138ff08ff19a7 */ /* 0x0001e2000810003f */
[----:B------:R-:W-:Y:S02]  /*62b0*/  IADD3 R4, P1, R4, UR22, RZ ;  /* 0x0000001604047c10 */ /* 0x000fe4000ff3e0ff */
[----:B------:R-:W-:Y:S02]  /*62c0*/  LOP3.LUT R3, R3, R6, RZ, 0x3c, !PT ;  /* 0x0000000603037212 */ /* 0x000fe400078e3cff */
[----:B------:R-:W-:Y:S02]  /*62d0*/  IADD3.X R5, R5, UR13, RZ, P1, !PT ;  /* 0x0000000d05057c10 */ /* 0x000fe40008ffe4ff */
[----:B------:R-:W-:-:S02]  /*62e0*/  ISETP.GE.U32.AND P0, PT, R4, UR6, PT ;  /* 0x0000000604007c0c */ /* 0x000fc4000bf06070 */
[----:B0-----:R-:W-:Y:S02]  /*62f0*/  SHF.R.U32.HI R8, RZ, 0x2, R7 ;  /* 0x00000002ff087819 */ /* 0x001fe40000011607 */
[----:B------:R-:W-:Y:S02]  /*6300*/  ISETP.GE.U32.AND.EX P0, PT, R5, UR7, PT, P0 ;  /* 0x0000000705007c0c */ /* 0x000fe4000bf06100 */
[----:B------:R-:W-:Y:S01]  /*6310*/  @P2 LOP3.LUT R3, R3, 0x1, R8, 0x78, !PT ;  /* 0x0000000103032812 */ /* 0x000fe200078e7808 */
[----:B------:R-:W-:Y:S01]  /*6320*/  IMAD R13, R8, -0x12, R13 ;  /* 0xffffffee080d7824 */ /* 0x000fe200078e020d */
[----:B------:R-:W-:-:S09]  /*6330*/  PRMT R6, RZ, 0x7610, R6 ;  /* 0x00007610ff067816 */ /* 0x000fd20000000006 */
[----:B------:R-:W-:Y:S05]  /*6340*/  @P0 BRA `(.L_x_120) ;  /* 0x0000000400480947 */ /* 0x000fea0003800000 */
[----:B------:R-:W0:Y:S01]  /*6350*/  S2R R18, SR_CTAID.X ;  /* 0x0000000000127919 */ /* 0x000e220000002500 */
[----:B------:R-:W-:Y:S01]  /*6360*/  ULDC.64 UR6, c[0x0][0x628] ;  /* 0x00018a0000067ab9 */ /* 0x000fe20000000a00 */
[----:B------:R-:W1:Y:S01]  /*6370*/  LDC R19, c[0x0][0x144] ;  /* 0x00005100ff137b82 */ /* 0x000e620000000800 */
[----:B------:R-:W-:Y:S01]  /*6380*/  ISETP.NE.U32.AND P0, PT, RZ, UR6, PT ;  /* 0x00000006ff007c0c */ /* 0x000fe2000bf05070 */
[----:B------:R-:W2:Y:S01]  /*6390*/  S2R R14, SR_CTAID.Y ;  /* 0x00000000000e7919 */ /* 0x000ea20000002600 */
[----:B------:R-:W-:Y:S01]  /*63a0*/  ULDC UR8, c[0x0][0x630] ;  /* 0x00018c0000087ab9 */ /* 0x000fe20000000800 */
[----:B------:R-:W-:Y:S01]  /*63b0*/  ULDC UR9, c[0x0][0x150] ;  /* 0x0000540000097ab9 */ /* 0x000fe20000000800 */
[----:B------:R-:W-:Y:S01]  /*63c0*/  ISETP.NE.AND.EX P0, PT, RZ, UR7, PT, P0 ;  /* 0x00000007ff007c0c */ /* 0x000fe2000bf05300 */
[----:B------:R-:W-:Y:S02]  /*63d0*/  IMAD.MOV.U32 R6, RZ, RZ, R4 ;  /* 0x000000ffff067224 */ /* 0x000fe400078e0004 */
[----:B------:R-:W-:Y:S01]  /*63e0*/  IMAD.MOV.U32 R7, RZ, RZ, R5 ;  /* 0x000000ffff077224 */ /* 0x000fe200078e0005 */
[----:B0-----:R-:W-:-:S09]  /*63f0*/  I2FP.F32.U32 R20, R18 ;  /* 0x0000001200147245 */ /* 0x001fd20000201000 */
[----:B------:R-:W-:Y:S05]  /*6400*/  @!P0 BRA `(.L_x_121) ;  /* 0x0000000000288947 */ /* 0x000fea0003800000 */
[----:B------:R-:W-:Y:S02]  /*6410*/  ULDC UR5, c[0x0][0x634] ;  /* 0x00018d0000057ab9 */ /* 0x000fe40000000800 */
[----:B------:R-:W-:-:S05]  /*6420*/  IADD3 R7, P0, R4, UR5, RZ ;  /* 0x0000000504077c10 */ /* 0x000fca000ff1e0ff */
[----:B------:R-:W-:-:S04]  /*6430*/  IMAD.X R17, RZ, RZ, R5, P0 ;  /* 0x000000ffff117224 */ /* 0x000fc800000e0605 */
[----:B------:R-:W-:-:S04]  /*6440*/  IMAD.WIDE.U32 R8, R17, UR6, RZ ;  /* 0x0000000611087c25 */ /* 0x000fc8000f8e00ff */
[----:B------:R-:W-:-:S04]  /*6450*/  IMAD.WIDE.U32 R8, P0, R7, UR7, R8 ;  /* 0x0000000707087c25 */ /* 0x000fc8000f800008 */
[----:B------:R-:W-:-:S04]  /*6460*/  IMAD.WIDE.U32 R6, R7, UR6, RZ ;  /* 0x0000000607067c25 */ /* 0x000fc8000f8e00ff */
[----:B------:R-:W-:Y:S01]  /*6470*/  IMAD.MOV.U32 R6, RZ, RZ, R9 ;  /* 0x000000ffff067224 */ /* 0x000fe200078e0009 */
[----:B------:R-:W-:Y:S01]  /*6480*/  IADD3 RZ, P1, R7, R8, RZ ;  /* 0x0000000807ff7210 */ /* 0x000fe20007f3e0ff */
[----:B------:R-:W-:-:S04]  /*6490*/  IMAD.X R7, RZ, RZ, RZ, P0 ;  /* 0x000000ffff077224 */ /* 0x000fc800000e06ff */
[----:B------:R-:W-:-:S08]  /*64a0*/  IMAD.WIDE.U32.X R6, R17, UR7, R6, P1 ;  /* 0x0000000711067c25 */ /* 0x000fd000088e0406 */
.L_x_121:
[----:B------:R-:W-:Y:S01]  /*64b0*/  FMUL R20, R20, UR9 ;  /* 0x0000000914147c20 */ /* 0x000fe20008400000 */
[--C-:B------:R-:W-:Y:S01]  /*64c0*/  SHF.R.U64 R17, R6, UR8, R7.reuse ;  /* 0x0000000806117c19 */ /* 0x100fe20008001207 */
[----:B------:R-:W-:Y:S01]  /*64d0*/  ULDC.64 UR6, c[0x0][0x620] ;  /* 0x0001880000067ab9 */ /* 0x000fe20000000a00 */
[----:B------:R-:W-:Y:S01]  /*64e0*/  SHF.R.U32.HI R6, RZ, UR8, R7 ;  /* 0x00000008ff067c19 */ /* 0x000fe20008011607 */
[----:B------:R-:W-:Y:S01]  /*64f0*/  ULDC.64 UR8, c[0x0][0x640] ;  /* 0x0001900000087ab9 */ /* 0x000fe20000000a00 */
[----:B------:R-:W-:Y:S01]  /*6500*/  IADD3 R7, P0, RZ, -R17, RZ ;  /* 0x80000011ff077210 */ /* 0x000fe20007f1e0ff */
[----:B------:R-:W0:Y:S01]  /*6510*/  F2I.U32.TRUNC.NTZ R20, R20 ;  /* 0x0000001400147305 */ /* 0x000e22000020f000 */
[----:B------:R-:W3:Y:S01]  /*6520*/  LDC R21, c[0x0][0x148] ;  /* 0x00005200ff157b82 */ /* 0x000ee20000000800 */
[----:B------:R-:W-:Y:S02]  /*6530*/  ULDC UR5, c[0x0][0x618] ;  /* 0x0001860000057ab9 */ /* 0x000fe40000000800 */
[----:B------:R-:W-:Y:S01]  /*6540*/  IMAD.X R6, RZ, RZ, ~R6, P0 ;  /* 0x000000ffff067224 */ /* 0x000fe200000e0e06 */
[----:B------:R-:W-:-:S03]  /*6550*/  ISETP.NE.U32.AND P0, PT, RZ, UR8, PT ;  /* 0x00000008ff007c0c */ /* 0x000fc6000bf05070 */
[----:B------:R-:W-:Y:S01]  /*6560*/  IMAD R6, R6, UR6, RZ ;  /* 0x0000000606067c24 */ /* 0x000fe2000f8e02ff */
[----:B------:R-:W-:-:S03]  /*6570*/  ISETP.NE.AND.EX P0, PT, RZ, UR9, PT, P0 ;  /* 0x00000009ff007c0c */ /* 0x000fc6000bf05300 */
[C---:B------:R-:W-:Y:S02]  /*6580*/  IMAD R9, R7.reuse, UR7, R6 ;  /* 0x0000000707097c24 */ /* 0x040fe4000f8e0206 */
[----:B------:R-:W-:Y:S01]  /*6590*/  IMAD.WIDE.U32 R6, R7, UR6, R4 ;  /* 0x0000000607067c25 */ /* 0x000fe2000f8e0004 */
[----:B------:R-:W-:-:S03]  /*65a0*/  ULDC UR6, c[0x0][0x154] ;  /* 0x0000550000067ab9 */ /* 0x000fc60000000800 */
[----:B0-----:R-:W-:Y:S02]  /*65b0*/  IMAD.MOV R8, RZ, RZ, -R20 ;  /* 0x000000ffff087224 */ /* 0x001fe400078e0a14 */
[----:B------:R-:W-:Y:S02]  /*65c0*/  IMAD.IADD R7, R7, 0x1, R9 ;  /* 0x0000000107077824 */ /* 0x000fe400078e0209 */
[----:B-1----:R-:W-:Y:S01]  /*65d0*/  IMAD R18, R19, R8, R18 ;  /* 0x0000000813127224 */ /* 0x002fe200078e0212 */
[----:B--2---:R-:W-:Y:S02]  /*65e0*/  I2FP.F32.U32 R8, R14 ;  /* 0x0000000e00087245 */ /* 0x004fe40000201000 */
[--C-:B------:R-:W-:Y:S02]  /*65f0*/  SHF.R.U64 R19, R6, UR5, R7.reuse ;  /* 0x0000000506137c19 */ /* 0x100fe40008001207 */
[----:B------:R-:W-:Y:S01]  /*6600*/  SHF.R.U32.HI R6, RZ, UR5, R7 ;  /* 0x00000005ff067c19 */ /* 0x000fe20008011607 */
[----:B------:R-:W-:Y:S01]  /*6610*/  FMUL R8, R8, UR6 ;  /* 0x0000000608087c20 */ /* 0x000fe20008400000 */
[----:B------:R-:W-:-:S02]  /*6620*/  ULDC UR5, c[0x0][0x608] ;  /* 0x0001820000057ab9 */ /* 0x000fc40000000800 */
[--C-:B------:R-:W-:Y:S01]  /*6630*/  SHF.R.U64 R22, R19, UR5, R6.reuse ;  /* 0x0000000513167c19 */ /* 0x100fe20008001206 */
[----:B------:R0:W1:Y:S01]  /*6640*/  F2I.U32.TRUNC.NTZ R24, R8 ;  /* 0x0000000800187305 */ /* 0x000062000020f000 */
[----:B------:R-:W-:Y:S01]  /*6650*/  SHF.R.U32.HI R7, RZ, UR5, R6 ;  /* 0x00000005ff077c19 */ /* 0x000fe20008011606 */
[----:B------:R-:W-:-:S03]  /*6660*/  ULDC UR5, c[0x0][0x658] ;  /* 0x0001960000057ab9 */ /* 0x000fc60000000800 */
[--C-:B------:R-:W-:Y:S02]  /*6670*/  SHF.R.U64 R20, R22, UR5, R7.reuse ;  /* 0x0000000516147c19 */ /* 0x100fe40008001207 */
[----:B------:R-:W-:-:S03]  /*6680*/  SHF.R.U32.HI R23, RZ, UR5, R7 ;  /* 0x00000005ff177c19 */ /* 0x000fc60008011607 */
[----:B------:R-:W-:Y:S02]  /*6690*/  IMAD.MOV.U32 R6, RZ, RZ, R20 ;  /* 0x000000ffff067224 */ /* 0x000fe400078e0014 */
[----:B------:R-:W-:Y:S01]  /*66a0*/  IMAD.MOV.U32 R7, RZ, RZ, R23 ;  /* 0x000000ffff077224 */ /* 0x000fe200078e0017 */
[----:B0-----:R-:W-:Y:S06]  /*66b0*/  @!P0 BRA `(.L_x_122) ;  /* 0x0000000000288947 */ /* 0x001fec0003800000 */
        /* <DEDUP_REMOVED lines=10> */
.L_x_122:
[----:B------:R-:W-:Y:S01]  /*6760*/  ULDC UR5, c[0x0][0x648] ;  /* 0x0001920000057ab9 */ /* 0x000fe20000000800 */
[----:B------:R-:W-:Y:S01]  /*6770*/  LOP3.LUT R22, R22, UR17, RZ, 0xc0, !PT ;  /* 0x0000001116167c12 */ /* 0x000fe2000f8ec0ff */
[----:B-1----:R-:W-:Y:S01]  /*6780*/  IMAD.MOV R24, RZ, RZ, -R24 ;  /* 0x000000ffff187224 */ /* 0x002fe200078e0a18 */
[----:B------:R-:W-:Y:S01]  /*6790*/  SHF.R.U64 R7, R6, UR5, R7 ;  /* 0x0000000506077c19 */ /* 0x000fe20008001207 */
[----:B------:R-:W-:Y:S01]  /*67a0*/  ULDC UR5, c[0x0][0x638] ;  /* 0x00018e0000057ab9 */ /* 0x000fe20000000800 */
[----:B------:R-:W-:Y:S01]  /*67b0*/  LOP3.LUT R19, R19, UR4, RZ, 0xc0, !PT ;  /* 0x0000000413137c12 */ /* 0x000fe2000f8ec0ff */
[----:B---3--:R-:W-:Y:S01]  /*67c0*/  @P4 IMAD R18, R21, R24, R14 ;  /* 0x0000001815124224 */ /* 0x008fe200078e020e */
[----:B------:R-:W-:Y:S01]  /*67d0*/  ULDC UR6, c[0x0][0x610] ;  /* 0x0001840000067ab9 */ /* 0x000fe20000000800 */
[----:B------:R-:W-:Y:S02]  /*67e0*/  IMAD.MOV R9, RZ, RZ, -R7 ;  /* 0x000000ffff097224 */ /* 0x000fe400078e0a07 */
[----:B------:R-:W-:-:S02]  /*67f0*/  IMAD R7, R7, UR18, R22 ;  /* 0x0000001207077c24 */ /* 0x000fc4000f8e0216 */
[----:B------:R-:W-:Y:S01]  /*6800*/  IMAD R20, R9, UR5, R20 ;  /* 0x0000000509147c24 */ /* 0x000fe2000f8e0214 */
[----:B------:R-:W-:Y:S01]  /*6810*/  ULDC UR5, c[0x0][0x600] ;  /* 0x0001800000057ab9 */ /* 0x000fe20000000800 */
[----:B------:R-:W-:Y:S02]  /*6820*/  IMAD R14, R7, UR6, R18 ;  /* 0x00000006070e7c24 */ /* 0x000fe4000f8e0212 */
[----:B------:R-:W-:Y:S02]  /*6830*/  IMAD R7, R20, UR5, R19 ;  /* 0x0000000514077c24 */ /* 0x000fe4000f8e0213 */
[----:B------:R-:W-:-:S03]  /*6840*/  IMAD.MOV.U32 R6, RZ, RZ, 0x1 ;  /* 0x00000001ff067424 */ /* 0x000fc600078e00ff */
[----:B------:R-:W-:Y:S02]  /*6850*/  SEL R18, R7, R14, !P4 ;  /* 0x0000000e07127207 */ /* 0x000fe40006000000 */
[----:B------:R-:W-:-:S07]  /*6860*/  SEL R14, R14, R7, !P4 ;  /* 0x000000070e0e7207 */ /* 0x000fce0006000000 */
.L_x_120:
[----:B------:R-:W-:Y:S05]  /*6870*/  BSYNC B1 ;  /* 0x0000000000017941 */ /* 0x000fea0003800000 */
.L_x_119:
[----:B------:R-:W-:-:S13]  /*6880*/  LOP3.LUT P0, RZ, R6, 0xff, RZ, 0xc0, !PT ;  /* 0x000000ff06ff7812 */ /* 0x000fda000780c0ff */
[----:B------:R-:W-:Y:S05]  /*6890*/  @P0 BRA `(.L_x_123) ;  /* 0xfffffff400440947 */ /* 0x000fea000383ffff */
[----:B------:R-:W-:Y:S05]  /*68a0*/  BSYNC B0 ;  /* 0x0000000000007941 */ /* 0x000fea0003800000 */
.L_x_112:
[----:B------:R-:W-:-:S03]  /*68b0*/  UMOV UR5, 0xffffffff ;  /* 0xffffffff00057882 */ /* 0x000fc60000000000 */
[----:B------:R-:W-:Y:S05]  /*68c0*/  BRA.DIV UR5, `(.L_x_124) ;  /* 0x0000000e05147947 */ /* 0x000fea000b800000 */
[----:B------:R-:W-:-:S13]  /*68d0*/  ELECT P0, URZ, PT ;  /* 0x00000000003f782f */ /* 0x000fda0003800000 */
.L_x_152:
[----:B------:R-:W-:Y:S04]  /*68e0*/  BSSY B0, `(.L_x_125) ;  /* 0x00000a9000007945 */ /* 0x000fe80003800000 */
[----:B------:R-:W-:Y:S05]  /*68f0*/  @!P0 BRA `(.L_x_126) ;  /* 0x00000008009c8947 */ /* 0x000fea0003800000 */
[----:B------:R-:W-:-:S04]  /*6900*/  LOP3.LUT R2, R2, 0x2, RZ, 0xfc, !PT ;  /* 0x0000000202027812 */ /* 0x000fc800078efcff */
[----:B------:R-:W-:-:S13]  /*6910*/  ISETP.NE.AND P0, PT, R2, 0x3, PT ;  /* 0x000000030200780c */ /* 0x000fda0003f05270 */
[----:B------:R-:W-:Y:S05]  /*6920*/  @!P0 BRA `(.L_x_127) ;  /* 0x0000000000048947 */ /* 0x000fea0003800000 */
[----:B------:R-:W-:Y:S01]  /*6930*/  BPT.TRAP 0x1 ;  /* 0x000000040000795c */ /* 0x000fe20000300000 */
.L_x_127:
[----:B------:R-:W0:Y:S01]  /*6940*/  S2R R5, SR_CgaCtaId ;  /* 0x0000000000057919 */ /* 0x000e220000008800 */
[----:B------:R-:W-:Y:S02]  /*6950*/  MOV R0, 0x400 ;  /* 0x0000040000007802 */ /* 0x000fe40000000f00 */
[----:B------:R-:W-:Y:S02]  /*6960*/  SHF.L.U32 R4, R3, 0x1f, RZ ;  /* 0x0000001f03047819 */ /* 0x000fe400000006ff */
[----:B0-----:R-:W-:-:S05]  /*6970*/  LEA R0, R5, R0, 0x18 ;  /* 0x0000000005007211 */ /* 0x001fca00078ec0ff */
[----:B------:R-:W-:-:S04]  /*6980*/  VIADD R0, R0, 0x90 ;  /* 0x0000009000007836 */ /* 0x000fc80000000000 */
[C---:B------:R-:W-:Y:S02]  /*6990*/  IMAD R7, R13.reuse, 0x8, R0 ;  /* 0x000000080d077824 */ /* 0x040fe400078e0200 */
[----:B------:R-:W-:Y:S02]  /*69a0*/  VIADD R13, R13, 0x1 ;  /* 0x000000010d0d7836 */ /* 0x000fe40000000000 */
[----:B------:R-:W0:Y:S03]  /*69b0*/  SYNCS.PHASECHK.TRANS64.TRYWAIT P0, [R7+URZ], R4 ;  /* 0x00000004070075a7 */ /* 0x000e26000800017f */
[----:B------:R-:W-:-:S04]  /*69c0*/  ISETP.NE.AND P1, PT, R13, 0x12, PT ;  /* 0x000000120d00780c */ /* 0x000fc80003f25270 */
[----:B------:R-:W-:Y:S02]  /*69d0*/  SEL R2, RZ, 0x1, P1 ;  /* 0x00000001ff027807 */ /* 0x000fe40000800000 */
[----:B------:R-:W-:Y:S02]  /*69e0*/  SEL R13, R13, RZ, P1 ;  /* 0x000000ff0d0d7207 */ /* 0x000fe40000800000 */
[----:B------:R-:W-:-:S03]  /*69f0*/  LOP3.LUT R6, R3, R2, RZ, 0x3c, !PT ;  /* 0x0000000203067212 */ /* 0x000fc600078e3cff */
[----:B------:R-:W-:Y:S01]  /*6a00*/  IMAD R8, R13, 0x8, R0 ;  /* 0x000000080d087824 */ /* 0x000fe200078e0200 */
[----:B------:R-:W-:Y:S01]  /*6a10*/  SHF.L.U32 R5, R6, 0x1f, RZ ;  /* 0x0000001f06057819 */ /* 0x000fe200000006ff */
[----:B0-----:R-:W-:Y:S06]  /*6a20*/  @!P0 BRA `(.L_x_128) ;  /* 0x0000000800dc8947 */ /* 0x001fec0003800000 */
.L_x_153:
[----:B------:R-:W1:Y:S01]  /*6a30*/  SYNCS.PHASECHK.TRANS64.TRYWAIT P0, [R8+URZ], R5 ;  /* 0x00000005080075a7 */ /* 0x000e62000800017f */
[----:B------:R-:W-:-:S05]  /*6a40*/  VIADD R2, R13, 0x1 ;  /* 0x000000010d027836 */ /* 0x000fca0000000000 */
[----:B------:R-:W-:-:S04]  /*6a50*/  ISETP.NE.AND P1, PT, R2, 0x12, PT ;  /* 0x000000120200780c */ /* 0x000fc80003f25270 */
[----:B------:R-:W-:Y:S02]  /*6a60*/  SEL R3, RZ, 0x1, P1 ;  /* 0x00000001ff037807 */ /* 0x000fe40000800000 */
[----:B0-----:R-:W-:Y:S02]  /*6a70*/  SEL R7, R2, RZ, P1 ;  /* 0x000000ff02077207 */ /* 0x001fe40000800000 */
[----:B------:R-:W-:-:S03]  /*6a80*/  LOP3.LUT R6, R6, R3, RZ, 0x3c, !PT ;  /* 0x0000000306067212 */ /* 0x000fc600078e3cff */
[----:B------:R-:W-:Y:S01]  /*6a90*/  IMAD R9, R7, 0x8, R0 ;  /* 0x0000000807097824 */ /* 0x000fe200078e0200 */
[----:B------:R-:W-:Y:S01]  /*6aa0*/  SHF.L.U32 R4, R6, 0x1f, RZ ;  /* 0x0000001f06047819 */ /* 0x000fe200000006ff */
[----:B-1----:R-:W-:Y:S06]  /*6ab0*/  @!P0 BRA `(.L_x_129) ;  /* 0x0000000800cc8947 */ /* 0x002fec0003800000 */
.L_x_154:
[----:B------:R-:W1:Y:S01]  /*6ac0*/  SYNCS.PHASECHK.TRANS64.TRYWAIT P0, [R9+URZ], R4 ;  /* 0x00000004090075a7 */ /* 0x000e62000800017f */
[----:B------:R-:W-:-:S05]  /*6ad0*/  VIADD R2, R7, 0x1 ;  /* 0x0000000107027836 */ /* 0x000fca0000000000 */
[----:B------:R-:W-:-:S04]  /*6ae0*/  ISETP.NE.AND P1, PT, R2, 0x12, PT ;  /* 0x000000120200780c */ /* 0x000fc80003f25270 */
[----:B------:R-:W-:Y:S02]  /*6af0*/  SEL R3, RZ, 0x1, P1 ;  /* 0x00000001ff037807 */ /* 0x000fe40000800000 */
[----:B------:R-:W-:Y:S02]  /*6b00*/  SEL R7, R2, RZ, P1 ;  /* 0x000000ff02077207 */ /* 0x000fe40000800000 */
[----:B------:R-:W-:-:S03]  /*6b10*/  LOP3.LUT R6, R6, R3, RZ, 0x3c, !PT ;  /* 0x0000000306067212 */ /* 0x000fc600078e3cff */
[----:B0-----:R-:W-:Y:S01]  /*6b20*/  IMAD R8, R7, 0x8, R0 ;  /* 0x0000000807087824 */ /* 0x001fe200078e0200 */
[----:B------:R-:W-:Y:S01]  /*6b30*/  SHF.L.U32 R5, R6, 0x1f, RZ ;  /* 0x0000001f06057819 */ /* 0x000fe200000006ff */
[----:B-1----:R-:W-:Y:S06]  /*6b40*/  @!P0 BRA `(.L_x_130) ;  /* 0x0000000800bc8947 */ /* 0x002fec0003800000 */
.L_x_155:
        /* <DEDUP_REMOVED lines=9> */
.L_x_156:
        /* <DEDUP_REMOVED lines=9> */
.L_x_157:
        /* <DEDUP_REMOVED lines=9> */
.L_x_158:
        /* <DEDUP_REMOVED lines=9> */
.L_x_159:
        /* <DEDUP_REMOVED lines=9> */
.L_x_160:
        /* <DEDUP_REMOVED lines=9> */
.L_x_161:
        /* <DEDUP_REMOVED lines=9> */
.L_x_162:
        /* <DEDUP_REMOVED lines=9> */
.L_x_163:
        /* <DEDUP_REMOVED lines=9> */
.L_x_164:
        /* <DEDUP_REMOVED lines=9> */
.L_x_165:
        /* <DEDUP_REMOVED lines=9> */
.L_x_166:
        /* <DEDUP_REMOVED lines=9> */
.L_x_167:
[----:B------:R-:W1:Y:S01]  /*7210*/  SYNCS.PHASECHK.TRANS64.TRYWAIT P0, [R8+URZ], R5 ;  /* 0x00000005080075a7 */ /* 0x000e62000800017f */
[----:B------:R-:W-:-:S05]  /*7220*/  VIADD R2, R7, 0x1 ;  /* 0x0000000107027836 */ /* 0x000fca0000000000 */
[----:B------:R-:W-:-:S04]  /*7230*/  ISETP.NE.AND P1, PT, R2, 0x12, PT ;  /* 0x000000120200780c */ /* 0x000fc80003f25270 */
[----:B------:R-:W-:Y:S02]  /*7240*/  SEL R3, RZ, 0x1, P1 ;  /* 0x00000001ff037807 */ /* 0x000fe40000800000 */
[----:B------:R-:W-:Y:S02]  /*7250*/  SEL R7, R2, RZ, P1 ;  /* 0x000000ff02077207 */ /* 0x000fe40000800000 */
[----:B0-----:R-:W-:-:S03]  /*7260*/  LOP3.LUT R9, R6, R3, RZ, 0x3c, !PT ;  /* 0x0000000306097212 */ /* 0x001fc600078e3cff */
[----:B------:R-:W-:Y:S01]  /*7270*/  IMAD R11, R7, 0x8, R0 ;  /* 0x00000008070b7824 */ /* 0x000fe200078e0200 */
[----:B------:R-:W-:Y:S01]  /*7280*/  SHF.L.U32 R6, R9, 0x1f, RZ ;  /* 0x0000001f09067819 */ /* 0x000fe200000006ff */
[----:B-1----:R-:W-:Y:S06]  /*7290*/  @!P0 BRA `(.L_x_143) ;  /* 0x0000000400ec8947 */ /* 0x002fec0003800000 */
.L_x_168:
[----:B------:R-:W1:Y:S01]  /*72a0*/  SYNCS.PHASECHK.TRANS64.TRYWAIT P0, [R11+URZ], R6 ;  /* 0x000000060b0075a7 */ /* 0x000e62000800017f */
[----:B------:R-:W-:-:S05]  /*72b0*/  VIADD R2, R7, 0x1 ;  /* 0x0000000107027836 */ /* 0x000fca0000000000 */
[----:B------:R-:W-:-:S04]  /*72c0*/  ISETP.NE.AND P1, PT, R2, 0x12, PT ;  /* 0x000000120200780c */ /* 0x000fc80003f25270 */
[----:B------:R-:W-:Y:S02]  /*72d0*/  SEL R4, RZ, 0x1, P1 ;  /* 0x00000001ff047807 */ /* 0x000fe40000800000 */
[----:B------:R-:W-:Y:S02]  /*72e0*/  SEL R3, R2, RZ, P1 ;  /* 0x000000ff02037207 */ /* 0x000fe40000800000 */
[----:B------:R-:W-:Y:S01]  /*72f0*/  LOP3.LUT R4, R9, R4, RZ, 0x3c, !PT ;  /* 0x0000000409047212 */ /* 0x000fe200078e3cff */
[----:B-1----:R-:W-:Y:S06]  /*7300*/  @!P0 BRA `(.L_x_144) ;  /* 0x0000000400e48947 */ /* 0x002fec0003800000 */
.L_x_169:
[----:B------:R-:W-:Y:S01]  /*7310*/  IMAD R3, R3, 0x8, R0 ;  /* 0x0000000803037824 */ /* 0x000fe200078e0200 */
[----:B------:R-:W-:-:S07]  /*7320*/  SHF.L.U32 R0, R4, 0x1f, RZ ;  /* 0x0000001f04007819 */ /* 0x000fce00000006ff */
.L_x_145:
[----:B--2---:R2:W3:Y:S02]  /*7330*/  SYNCS.PHASECHK.TRANS64.TRYWAIT P0, [R3+URZ], R0 ;  /* 0x00000000030075a7 */ /* 0x0044e4000800017f */
[----:B---3--:R-:W-:Y:S05]  /*7340*/  @!P0 NANOSLEEP.SYNCS 0x989680 ;  /* 0x009896800000895d */ /* 0x008fea0003900000 */
[----:B------:R-:W3:Y:S02]  /*7350*/  @!P0 SYNCS.PHASECHK.TRANS64 P0, [R3+URZ], R0 ;  /* 0x00000000030085a7 */ /* 0x000ee4000800007f */
[----:B---3--:R-:W-:Y:S05]  /*7360*/  @!P0 BRA `(.L_x_145) ;  /* 0xfffffffc00f08947 */ /* 0x008fea000383ffff */
.L_x_126:
[----:B------:R-:W-:Y:S05]  /*7370*/  BSYNC B0 ;  /* 0x0000000000007941 */ /* 0x000fea0003800000 */
.L_x_125:
[----:B------:R-:W-:Y:S05]  /*7380*/  EXIT ;  /* 0x000000000000794d */ /* 0x000fea0003800000 */
.L_x_22:
[----:B-1----:R-:W-:-:S04]  /*7390*/  IMAD.U32 R9, RZ, RZ, UR6 ;  /* 0x00000006ff097e24 */ /* 0x002fc8000f8e00ff */
[----:B------:R1:W4:Y:S03]  /*73a0*/  SYNCS.PHASECHK.TRANS64.TRYWAIT P1, [R9+URZ], R8 ;  /* 0x00000008090075a7 */ /* 0x000326000802017f */
[----:B----4-:R-:W-:Y:S05]  /*73b0*/  @!P1 NANOSLEEP.SYNCS 0x989680 ;  /* 0x009896800000995d */ /* 0x010fea0003900000 */
[----:B------:R-:W4:Y:S02]  /*73c0*/  @!P1 SYNCS.PHASECHK.TRANS64 P1, [R9+URZ], R8 ;  /* 0x00000008090095a7 */ /* 0x000f24000802007f */
[----:B----4-:R-:W-:Y:S05]  /*73d0*/  @!P1 BRA `(.L_x_22) ;  /* 0xfffffffc00ec9947 */ /* 0x010fea000383ffff */
[----:B------:R-:W-:Y:S05]  /*73e0*/  BRA `(.L_x_21) ;  /* 0xffffffa000dc7947 */ /* 0x000fea000383ffff */
.L_x_28:
[----:B-1----:R-:W-:-:S04]  /*73f0*/  IMAD.U32 R13, RZ, RZ, UR12 ;  /* 0x0000000cff0d7e24 */ /* 0x002fc8000f8e00ff */
[----:B------:R1:W4:Y:S03]  /*7400*/  SYNCS.PHASECHK.TRANS64.TRYWAIT P1, [R13+URZ], R10 ;  /* 0x0000000a0d0075a7 */ /* 0x000326000802017f */
[----:B----4-:R-:W-:Y:S05]  /*7410*/  @!P1 NANOSLEEP.SYNCS 0x989680 ;  /* 0x009896800000995d */ /* 0x010fea0003900000 */
[----:B------:R-:W4:Y:S02]  /*7420*/  @!P1 SYNCS.PHASECHK.TRANS64 P1, [R13+URZ], R10 ;  /* 0x0000000a0d0095a7 */ /* 0x000f24000802007f */
[----:B----4-:R-:W-:Y:S05]  /*7430*/  @!P1 BRA `(.L_x_28) ;  /* 0xfffffffc00ec9947 */ /* 0x010fea000383ffff */
[----:B------:R-:W-:Y:S05]  /*7440*/  BRA `(.L_x_27) ;  /* 0xffffffa800607947 */ /* 0x000fea000383ffff */
.L_x_113:
[----:B------:R-:W-:Y:S01]  /*7450*/  BSSY B1, `(.L_x_146) ;  /* 0x0000006000017945 */ /* 0x000fe20003800000 */
[----:B------:R-:W-:-:S07]  /*7460*/  IMAD.MOV.U32 R6, RZ, RZ, -0x1 ;  /* 0xffffffffff067424 */ /* 0x000fce00078e00ff */
[----:B------:R-:W-:Y:S05]  /*7470*/  WARPSYNC.COLLECTIVE R6, `(.L_x_147) ;  /* 0x00000000060c7348 */ /* 0x000fea0003c00000 */
[----:B------:R-:W-:Y:S02]  /*7480*/  ELECT P0, UR62, PT ;  /* 0x00000000003e782f */ /* 0x000fe40003800000 */
[----:B------:R-:W-:Y:S01]  /*7490*/  MOV R6, UR62 ;  /* 0x0000003e00067c02 */ /* 0x000fe20008000f00 */
[----:B------:R-:W-:Y:S10]  /*74a0*/  ENDCOLLECTIVE ;  /* 0x000000000000791b */ /* 0x000ff40003800000 */
.L_x_147:
[----:B------:R-:W-:Y:S05]  /*74b0*/  BSYNC B1 ;  /* 0x0000000000017941 */ /* 0x000fea0003800000 */
.L_x_146:
[----:B------:R-:W-:Y:S05]  /*74c0*/  BRA `(.L_x_148) ;  /* 0xffffffe800447947 */ /* 0x000fea000383ffff */
.L_x_116:
[----:B-1----:R1:W2:Y:S02]  /*74d0*/  SYNCS.PHASECHK.TRANS64.TRYWAIT P0, [R20+URZ+0x90], R9 ;  /* 0x00009009140075a7 */ /* 0x0022a4000800017f */
[----:B--2---:R-:W-:Y:S05]  /*74e0*/  @!P0 NANOSLEEP.SYNCS 0x989680 ;  /* 0x009896800000895d */ /* 0x004fea0003900000 */
[----:B------:R-:W2:Y:S02]  /*74f0*/  @!P0 SYNCS.PHASECHK.TRANS64 P0, [R20+URZ+0x90], R9 ;  /* 0x00009009140085a7 */ /* 0x000ea4000800007f */
[----:B--2---:R-:W-:Y:S05]  /*7500*/  @!P0 BRA `(.L_x_116) ;  /* 0xfffffffc00f08947 */ /* 0x004fea000383ffff */
[----:B------:R-:W-:Y:S05]  /*7510*/  BRA `(.L_x_149) ;  /* 0xffffffe800847947 */ /* 0x000fea000383ffff */
.L_x_124:
[----:B------:R-:W-:Y:S01]  /*7520*/  BSSY B0, `(.L_x_150) ;  /* 0x0000006000007945 */ /* 0x000fe20003800000 */
[----:B------:R-:W-:-:S07]  /*7530*/  IMAD.MOV.U32 R6, RZ, RZ, -0x1 ;  /* 0xffffffffff067424 */ /* 0x000fce00078e00ff */
[----:B------:R-:W-:Y:S05]  /*7540*/  WARPSYNC.COLLECTIVE R6, `(.L_x_151) ;  /* 0x00000000060c7348 */ /* 0x000fea0003c00000 */
[----:B------:R-:W-:Y:S02]  /*7550*/  ELECT P0, UR62, PT ;  /* 0x00000000003e782f */ /* 0x000fe40003800000 */
[----:B------:R-:W-:Y:S01]  /*7560*/  MOV R6, UR62 ;  /* 0x0000003e00067c02 */ /* 0x000fe20008000f00 */
[----:B------:R-:W-:Y:S10]  /*7570*/  ENDCOLLECTIVE ;  /* 0x000000000000791b */ /* 0x000ff40003800000 */
.L_x_151:
[----:B------:R-:W-:Y:S05]  /*7580*/  BSYNC B0 ;  /* 0x0000000000007941 */ /* 0x000fea0003800000 */
.L_x_150:
[----:B------:R-:W-:Y:S05]  /*7590*/  BRA `(.L_x_152) ;  /* 0xfffffff000d07947 */ /* 0x000fea000383ffff */
.L_x_128:
[----:B0-----:R0:W1:Y:S02]  /*75a0*/  SYNCS.PHASECHK.TRANS64.TRYWAIT P0, [R7+URZ], R4 ;  /* 0x00000004070075a7 */ /* 0x001064000800017f */
[----:B-1----:R-:W-:Y:S05]  /*75b0*/  @!P0 NANOSLEEP.SYNCS 0x989680 ;  /* 0x009896800000895d */ /* 0x002fea0003900000 */
[----:B------:R-:W1:Y:S02]  /*75c0*/  @!P0 SYNCS.PHASECHK.TRANS64 P0, [R7+URZ], R4 ;  /* 0x00000004070085a7 */ /* 0x000e64000800007f */
[----:B-1----:R-:W-:Y:S05]  /*75d0*/  @!P0 BRA `(.L_x_128) ;  /* 0xfffffffc00f08947 */ /* 0x002fea000383ffff */
[----:B------:R-:W-:Y:S05]  /*75e0*/  BRA `(.L_x_153) ;  /* 0xfffffff400107947 */ /* 0x000fea000383ffff */
.L_x_129:
[----:B0-----:R0:W1:Y:S02]  /*75f0*/  SYNCS.PHASECHK.TRANS64.TRYWAIT P0, [R8+URZ], R5 ;  /* 0x00000005080075a7 */ /* 0x001064000800017f */
[----:B-1----:R-:W-:Y:S05]  /*7600*/  @!P0 NANOSLEEP.SYNCS 0x989680 ;  /* 0x009896800000895d */ /* 0x002fea0003900000 */
[----:B------:R-:W1:Y:S02]  /*7610*/  @!P0 SYNCS.PHASECHK.TRANS64 P0, [R8+URZ], R5 ;  /* 0x00000005080085a7 */ /* 0x000e64000800007f */
[----:B-1----:R-:W-:Y:S05]  /*7620*/  @!P0 BRA `(.L_x_129) ;  /* 0xfffffffc00f08947 */ /* 0x002fea000383ffff */
[----:B------:R-:W-:Y:S05]  /*7630*/  BRA `(.L_x_154) ;  /* 0xfffffff400207947 */ /* 0x000fea000383ffff */
.L_x_130:
[----:B0-----:R0:W1:Y:S02]  /*7640*/  SYNCS.PHASECHK.TRANS64.TRYWAIT P0, [R9+URZ], R4 ;  /* 0x00000004090075a7 */ /* 0x001064000800017f */
[----:B-1----:R-:W-:Y:S05]  /*7650*/  @!P0 NANOSLEEP.SYNCS 0x989680 ;  /* 0x009896800000895d */ /* 0x002fea0003900000 */
[----:B------:R-:W1:Y:S02]  /*7660*/  @!P0 SYNCS.PHASECHK.TRANS64 P0, [R9+URZ], R4 ;  /* 0x00000004090085a7 */ /* 0x000e64000800007f */
[----:B-1----:R-:W-:Y:S05]  /*7670*/  @!P0 BRA `(.L_x_130) ;  /* 0xfffffffc00f08947 */ /* 0x002fea000383ffff */
[----:B------:R-:W-:Y:S05]  /*7680*/  BRA `(.L_x_155) ;  /* 0xfffffff400307947 */ /* 0x000fea000383ffff */
.L_x_131:
[----:B0-----:R0:W1:Y:S02]  /*7690*/  SYNCS.PHASECHK.TRANS64.TRYWAIT P0, [R8+URZ], R5 ;  /* 0x00000005080075a7 */ /* 0x001064000800017f */
[----:B-1----:R-:W-:Y:S05]  /*76a0*/  @!P0 NANOSLEEP.SYNCS 0x989680 ;  /* 0x009896800000895d */ /* 0x002fea0003900000 */
[----:B------:R-:W1:Y:S02]  /*76b0*/  @!P0 SYNCS.PHASECHK.TRANS64 P0, [R8+URZ], R5 ;  /* 0x00000005080085a7 */ /* 0x000e64000800007f */
[----:B-1----:R-:W-:Y:S05]  /*76c0*/  @!P0 BRA `(.L_x_131) ;  /* 0xfffffffc00f08947 */ /* 0x002fea000383ffff */
[----:B------:R-:W-:Y:S05]  /*76d0*/  BRA `(.L_x_156) ;  /* 0xfffffff400407947 */ /* 0x000fea000383ffff */
.L_x_132:
[----:B0-----:R0:W1:Y:S02]  /*76e0*/  SYNCS.PHASECHK.TRANS64.TRYWAIT P0, [R9+URZ], R4 ;  /* 0x00000004090075a7 */ /* 0x001064000800017f */
[----:B-1----:R-:W-:Y:S05]  /*76f0*/  @!P0 NANOSLEEP.SYNCS 0x989680 ;  /* 0x009896800000895d */ /* 0x002fea0003900000 */
[----:B------:R-:W1:Y:S02]  /*7700*/  @!P0 SYNCS.PHASECHK.TRANS64 P0, [R9+URZ], R4 ;  /* 0x00000004090085a7 */ /* 0x000e64000800007f */
[----:B-1----:R-:W-:Y:S05]  /*7710*/  @!P0 BRA `(.L_x_132) ;  /* 0xfffffffc00f08947 */ /* 0x002fea000383ffff */
[----:B------:R-:W-:Y:S05]  /*7720*/  BRA `(.L_x_157) ;  /* 0xfffffff400507947 */ /* 0x000fea000383ffff */
.L_x_133:
[----:B0-----:R0:W1:Y:S02]  /*7730*/  SYNCS.PHASECHK.TRANS64.TRYWAIT P0, [R8+URZ], R5 ;  /* 0x00000005080075a7 */ /* 0x001064000800017f */
[----:B-1----:R-:W-:Y:S05]  /*7740*/  @!P0 NANOSLEEP.SYNCS 0x989680 ;  /* 0x009896800000895d */ /* 0x002fea0003900000 */
[----:B------:R-:W1:Y:S02]  /*7750*/  @!P0 SYNCS.PHASECHK.TRANS64 P0, [R8+URZ], R5 ;  /* 0x00000005080085a7 */ /* 0x000e64000800007f */
[----:B-1----:R-:W-:Y:S05]  /*7760*/  @!P0 BRA `(.L_x_133) ;  /* 0xfffffffc00f08947 */ /* 0x002fea000383ffff */
[----:B------:R-:W-:Y:S05]  /*7770*/  BRA `(.L_x_158) ;  /* 0xfffffff400607947 */ /* 0x000fea000383ffff */
.L_x_134:
[----:B0-----:R0:W1:Y:S02]  /*7780*/  SYNCS.PHASECHK.TRANS64.TRYWAIT P0, [R9+URZ], R4 ;  /* 0x00000004090075a7 */ /* 0x001064000800017f */
[----:B-1----:R-:W-:Y:S05]  /*7790*/  @!P0 NANOSLEEP.SYNCS 0x989680 ;  /* 0x009896800000895d */ /* 0x002fea0003900000 */
[----:B------:R-:W1:Y:S02]  /*77a0*/  @!P0 SYNCS.PHASECHK.TRANS64 P0, [R9+URZ], R4 ;  /* 0x00000004090085a7 */ /* 0x000e64000800007f */
[----:B-1----:R-:W-:Y:S05]  /*77b0*/  @!P0 BRA `(.L_x_134) ;  /* 0xfffffffc00f08947 */ /* 0x002fea000383ffff */
[----:B------:R-:W-:Y:S05]  /*77c0*/  BRA `(.L_x_159) ;  /* 0xfffffff400707947 */ /* 0x000fea000383ffff */
.L_x_135:
[----:B0-----:R0:W1:Y:S02]  /*77d0*/  SYNCS.PHASECHK.TRANS64.TRYWAIT P0, [R8+URZ], R5 ;  /* 0x00000005080075a7 */ /* 0x001064000800017f */
[----:B-1----:R-:W-:Y:S05]  /*77e0*/  @!P0 NANOSLEEP.SYNCS 0x989680 ;  /* 0x009896800000895d */ /* 0x002fea0003900000 */
[----:B------:R-:W1:Y:S02]  /*77f0*/  @!P0 SYNCS.PHASECHK.TRANS64 P0, [R8+URZ], R5 ;  /* 0x00000005080085a7 */ /* 0x000e64000800007f */
[----:B-1----:R-:W-:Y:S05]  /*7800*/  @!P0 BRA `(.L_x_135) ;  /* 0xfffffffc00f08947 */ /* 0x002fea000383ffff */
[----:B------:R-:W-:Y:S05]  /*7810*/  BRA `(.L_x_160) ;  /* 0xfffffff400807947 */ /* 0x000fea000383ffff */
.L_x_136:
[----:B0-----:R0:W1:Y:S02]  /*7820*/  SYNCS.PHASECHK.TRANS64.TRYWAIT P0, [R9+URZ], R4 ;  /* 0x00000004090075a7 */ /* 0x001064000800017f */
[----:B-1----:R-:W-:Y:S05]  /*7830*/  @!P0 NANOSLEEP.SYNCS 0x989680 ;  /* 0x009896800000895d */ /* 0x002fea0003900000 */
[----:B------:R-:W1:Y:S02]  /*7840*/  @!P0 SYNCS.PHASECHK.TRANS64 P0, [R9+URZ], R4 ;  /* 0x00000004090085a7 */ /* 0x000e64000800007f */
[----:B-1----:R-:W-:Y:S05]  /*7850*/  @!P0 BRA `(.L_x_136) ;  /* 0xfffffffc00f08947 */ /* 0x002fea000383ffff */
[----:B------:R-:W-:Y:S05]  /*7860*/  BRA `(.L_x_161) ;  /* 0xfffffff400907947 */ /* 0x000fea000383ffff */
.L_x_137:
[----:B0-----:R0:W1:Y:S02]  /*7870*/  SYNCS.PHASECHK.TRANS64.TRYWAIT P0, [R8+URZ], R5 ;  /* 0x00000005080075a7 */ /* 0x001064000800017f */
[----:B-1----:R-:W-:Y:S05]  /*7880*/  @!P0 NANOSLEEP.SYNCS 0x989680 ;  /* 0x009896800000895d */ /* 0x002fea0003900000 */
[----:B------:R-:W1:Y:S02]  /*7890*/  @!P0 SYNCS.PHASECHK.TRANS64 P0, [R8+URZ], R5 ;  /* 0x00000005080085a7 */ /* 0x000e64000800007f */
[----:B-1----:R-:W-:Y:S05]  /*78a0*/  @!P0 BRA `(.L_x_137) ;  /* 0xfffffffc00f08947 */ /* 0x002fea000383ffff */
[----:B------:R-:W-:Y:S05]  /*78b0*/  BRA `(.L_x_162) ;  /* 0xfffffff400a07947 */ /* 0x000fea000383ffff */
.L_x_138:
[----:B0-----:R0:W1:Y:S02]  /*78c0*/  SYNCS.PHASECHK.TRANS64.TRYWAIT P0, [R9+URZ], R4 ;  /* 0x00000004090075a7 */ /* 0x001064000800017f */
[----:B-1----:R-:W-:Y:S05]  /*78d0*/  @!P0 NANOSLEEP.SYNCS 0x989680 ;  /* 0x009896800000895d */ /* 0x002fea0003900000 */
[----:B------:R-:W1:Y:S02]  /*78e0*/  @!P0 SYNCS.PHASECHK.TRANS64 P0, [R9+URZ], R4 ;  /* 0x00000004090085a7 */ /* 0x000e64000800007f */
[----:B-1----:R-:W-:Y:S05]  /*78f0*/  @!P0 BRA `(.L_x_138) ;  /* 0xfffffffc00f08947 */ /* 0x002fea000383ffff */
[----:B------:R-:W-:Y:S05]  /*7900*/  BRA `(.L_x_163) ;  /* 0xfffffff400b07947 */ /* 0x000fea000383ffff */
.L_x_139:
[----:B0-----:R0:W1:Y:S02]  /*7910*/  SYNCS.PHASECHK.TRANS64.TRYWAIT P0, [R8+URZ], R5 ;  /* 0x00000005080075a7 */ /* 0x001064000800017f */
[----:B-1----:R-:W-:Y:S05]  /*7920*/  @!P0 NANOSLEEP.SYNCS 0x989680 ;  /* 0x009896800000895d */ /* 0x002fea0003900000 */
[----:B------:R-:W1:Y:S02]  /*7930*/  @!P0 SYNCS.PHASECHK.TRANS64 P0, [R8+URZ], R5 ;  /* 0x00000005080085a7 */ /* 0x000e64000800007f */
[----:B-1----:R-:W-:Y:S05]  /*7940*/  @!P0 BRA `(.L_x_139) ;  /* 0xfffffffc00f08947 */ /* 0x002fea000383ffff */
[----:B------:R-:W-:Y:S05]  /*7950*/  BRA `(.L_x_164) ;  /* 0xfffffff400c07947 */ /* 0x000fea000383ffff */
.L_x_140:
[----:B0-----:R0:W1:Y:S02]  /*7960*/  SYNCS.PHASECHK.TRANS64.TRYWAIT P0, [R9+URZ], R4 ;  /* 0x00000004090075a7 */ /* 0x001064000800017f */
[----:B-1----:R-:W-:Y:S05]  /*7970*/  @!P0 NANOSLEEP.SYNCS 0x989680 ;  /* 0x009896800000895d */ /* 0x002fea0003900000 */
[----:B------:R-:W1:Y:S02]  /*7980*/  @!P0 SYNCS.PHASECHK.TRANS64 P0, [R9+URZ], R4 ;  /* 0x00000004090085a7 */ /* 0x000e64000800007f */
[----:B-1----:R-:W-:Y:S05]  /*7990*/  @!P0 BRA `(.L_x_140) ;  /* 0xfffffffc00f08947 */ /* 0x002fea000383ffff */
[----:B------:R-:W-:Y:S05]  /*79a0*/  BRA `(.L_x_165) ;  /* 0xfffffff400d07947 */ /* 0x000fea000383ffff */
.L_x_141:
[----:B0-----:R0:W1:Y:S02]  /*79b0*/  SYNCS.PHASECHK.TRANS64.TRYWAIT P0, [R8+URZ], R5 ;  /* 0x00000005080075a7 */ /* 0x001064000800017f */
[----:B-1----:R-:W-:Y:S05]  /*79c0*/  @!P0 NANOSLEEP.SYNCS 0x989680 ;  /* 0x009896800000895d */ /* 0x002fea0003900000 */
[----:B------:R-:W1:Y:S02]  /*79d0*/  @!P0 SYNCS.PHASECHK.TRANS64 P0, [R8+URZ], R5 ;  /* 0x00000005080085a7 */ /* 0x000e64000800007f */
[----:B-1----:R-:W-:Y:S05]  /*79e0*/  @!P0 BRA `(.L_x_141) ;  /* 0xfffffffc00f08947 */ /* 0x002fea000383ffff */
[----:B------:R-:W-:Y:S05]  /*79f0*/  BRA `(.L_x_166) ;  /* 0xfffffff400e07947 */ /* 0x000fea000383ffff */
.L_x_142:
[----:B0-----:R0:W1:Y:S02]  /*7a00*/  SYNCS.PHASECHK.TRANS64.TRYWAIT P0, [R9+URZ], R4 ;  /* 0x00000004090075a7 */ /* 0x001064000800017f */
[----:B-1----:R-:W-:Y:S05]  /*7a10*/  @!P0 NANOSLEEP.SYNCS 0x989680 ;  /* 0x009896800000895d */ /* 0x002fea0003900000 */
[----:B------:R-:W1:Y:S02]  /*7a20*/  @!P0 SYNCS.PHASECHK.TRANS64 P0, [R9+URZ], R4 ;  /* 0x00000004090085a7 */ /* 0x000e64000800007f */
[----:B-1----:R-:W-:Y:S05]  /*7a30*/  @!P0 BRA `(.L_x_142) ;  /* 0xfffffffc00f08947 */ /* 0x002fea000383ffff */
[----:B------:R-:W-:Y:S05]  /*7a40*/  BRA `(.L_x_167) ;  /* 0xfffffff400f07947 */ /* 0x000fea000383ffff */
.L_x_143:
[----:B0-----:R0:W1:Y:S02]  /*7a50*/  SYNCS.PHASECHK.TRANS64.TRYWAIT P0, [R8+URZ], R5 ;  /* 0x00000005080075a7 */ /* 0x001064000800017f */
[----:B-1----:R-:W-:Y:S05]  /*7a60*/  @!P0 NANOSLEEP.SYNCS 0x989680 ;  /* 0x009896800000895d */ /* 0x002fea0003900000 */
[----:B------:R-:W1:Y:S02]  /*7a70*/  @!P0 SYNCS.PHASECHK.TRANS64 P0, [R8+URZ], R5 ;  /* 0x00000005080085a7 */ /* 0x000e64000800007f */
[----:B-1----:R-:W-:Y:S05]  /*7a80*/  @!P0 BRA `(.L_x_143) ;  /* 0xfffffffc00f08947 */ /* 0x002fea000383ffff */
[----:B------:R-:W-:Y:S05]  /*7a90*/  BRA `(.L_x_168) ;  /* 0xfffffff800007947 */ /* 0x000fea000383ffff */
.L_x_144:
[----:B-1----:R1:W2:Y:S02]  /*7aa0*/  SYNCS.PHASECHK.TRANS64.TRYWAIT P0, [R11+URZ], R6 ;  /* 0x000000060b0075a7 */ /* 0x0022a4000800017f */
[----:B--2---:R-:W-:Y:S05]  /*7ab0*/  @!P0 NANOSLEEP.SYNCS 0x989680 ;  /* 0x009896800000895d */ /* 0x004fea0003900000 */
[----:B------:R-:W2:Y:S02]  /*7ac0*/  @!P0 SYNCS.PHASECHK.TRANS64 P0, [R11+URZ], R6 ;  /* 0x000000060b0085a7 */ /* 0x000ea4000800007f */
[----:B--2---:R-:W-:Y:S05]  /*7ad0*/  @!P0 BRA `(.L_x_144) ;  /* 0xfffffffc00f08947 */ /* 0x004fea000383ffff */
[----:B------:R-:W-:Y:S05]  /*7ae0*/  BRA `(.L_x_169) ;  /* 0xfffffff800087947 */ /* 0x000fea000383ffff */
.L_x_170:
[----:B------:R-:W-:-:S00]  /*7af0*/  BRA `(.L_x_170) ;  /* 0xfffffffc00fc7947 */ /* 0x000fc0000383ffff */
[----:B------:R-:W-:-:S00]  /*7b00*/  NOP ;  /* 0x0000000000007918 */ /* 0x000fc00000000000 */
[----:B------:R-:W-:-:S00]  /*7b10*/  NOP ;  /* 0x0000000000007918 */ /* 0x000fc00000000000 */
[----:B------:R-:W-:-:S00]  /*7b20*/  NOP ;  /* 0x0000000000007918 */ /* 0x000fc00000000000 */
[----:B------:R-:W-:-:S00]  /*7b30*/  NOP ;  /* 0x0000000000007918 */ /* 0x000fc00000000000 */
[----:B------:R-:W-:-:S00]  /*7b40*/  NOP ;  /* 0x0000000000007918 */ /* 0x000fc00000000000 */
[----:B------:R-:W-:-:S00]  /*7b50*/  NOP ;  /* 0x0000000000007918 */ /* 0x000fc00000000000 */
[----:B------:R-:W-:-:S00]  /*7b60*/  NOP ;  /* 0x0000000000007918 */ /* 0x000fc00000000000 */
[----:B------:R-:W-:-:S00]  /*7b70*/  NOP ;  /* 0x0000000000007918 */ /* 0x000fc00000000000 */
.L_x_171:


//--------------------- .nv.shared._ZN7cutlass13device_kernelINS_4gemm6kernel13GemmUniversalIN4cute5tupleIJiiiiEEENS1_10collective13CollectiveMmaINS1_37MainloopSm90TmaGmmaWarpSpecializedFP8ILi18ENS5_IJNS4_1CILi1EEENSA_ILi2EEESB_EEENS1_35KernelTmaWarpSpecializedCooperativeEEENS5_IJNSA_ILi128EEENSA_ILi64EEESH_EEENS_12float_e4m3_tENS5_IJlSB_lEEESJ_SK_NS4_8TiledMMAINS4_8MMA_AtomIJNS4_4SM904GMMA30MMA_64x64x32_F32E4M3E4M3_SS_TNILNSO_7ScaleInE1ELSQ_1EEEEEENS4_6LayoutINS5_IJSC_SB_SB_EEENS5_IJSB_NSA_ILi0EEESV_EEEEENS5_IJNS4_10UnderscoreESY_SY_EEEEENS4_23SM90_TMA_LOAD_MULTICASTENS4_14ComposedLayoutINS4_7SwizzleILi2ELi4ELi3EEENS4_18smem_ptr_flag_bitsILi8EEENST_INS5_IJNSA_ILi8EEESH_EEENS5_IJSH_SB_EEEEEEEvNS4_8identityENS4_13SM90_TMA_LOADES1B_vS1C_EENS_8epilogue10collective6detail29Sm90TmaWarpSpecializedAdapterINS1G_15DefaultEpilogueISJ_SK_SK_NS1F_6thread17LinearCombinationISJ_Li1EffLNS1K_9ScaleType4KindE0ELNS_15FloatRoundStyleE2ESJ_EENS1_15EpilogueDefaultEEEEEvvEEEEvNT_6ParamsE --------------------------
	.section	.nv.shared._ZN7cutlass13device_kernelINS_4gemm6kernel13GemmUniversalIN4cute5tupleIJiiiiEEENS1_10collective13CollectiveMmaINS1_37MainloopSm90TmaGmmaWarpSpecializedFP8ILi18ENS5_IJNS4_1CILi1EEENSA_ILi2EEESB_EEENS1_35KernelTmaWarpSpecializedCooperativeEEENS5_IJNSA_ILi128EEENSA_ILi64EEESH_EEENS_12float_e4m3_tENS5_IJlSB_lEEESJ_SK_NS4_8TiledMMAINS4_8MMA_AtomIJNS4_4SM904GMMA30MMA_64x64x32_F32E4M3E4M3_SS_TNILNSO_7ScaleInE1ELSQ_1EEEEEENS4_6LayoutINS5_IJSC_SB_SB_EEENS5_IJSB_NSA_ILi0EEESV_EEEEENS5_IJNS4_10UnderscoreESY_SY_EEEEENS4_23SM90_TMA_LOAD_MULTICASTENS4_14ComposedLayoutINS4_7SwizzleILi2ELi4ELi3EEENS4_18smem_ptr_flag_bitsILi8EEENST_INS5_IJNSA_ILi8EEESH_EEENS5_IJSH_SB_EEEEEEEvNS4_8identityENS4_13SM90_TMA_LOADES1B_vS1C_EENS_8epilogue10collective6detail29Sm90TmaWarpSpecializedAdapterINS1G_15DefaultEpilogueISJ_SK_SK_NS1F_6thread17LinearCombinationISJ_Li1EffLNS1K_9ScaleType4KindE0ELNS_15FloatRoundStyleE2ESJ_EENS1_15EpilogueDefaultEEEEEvvEEEEvNT_6ParamsE,"aw",@nobits
	.sectionflags	@""
	.align	16
	.zero		1024


//--------------------- .nv.shared.reserved.0     --------------------------
	.section	.nv.shared.reserved.0,"aw",@nobits
	.weak		__nv_reservedSMEM_offset_0_alias
	.size		__nv_reservedSMEM_offset_0_alias, 0, 0
	.other		__nv_reservedSMEM_offset_0_alias,@"STO_CUDA_RESERVED_SHARED STV_DEFAULT"
__nv_reservedSMEM_offset_0_alias:
	.zero		0


//--------------------- .nv.global                --------------------------
	.section	.nv.global,"aw",@nobits
.nv.global:
	.type		_ZN40_INTERNAL_7727a264_4_k_cu_5a53a7e8_266284cute1_E,@object
	.size		_ZN40_INTERNAL_7727a264_4_k_cu_5a53a7e8_266284cute1_E,(_ZN40_INTERNAL_7727a264_4_k_cu_5a53a7e8_266284cuda3std3__45__cpo6cbeginE - _ZN40_INTERNAL_7727a264_4_k_cu_5a53a7e8_266284cute1_E)
_ZN40_INTERNAL_7727a264_4_k_cu_5a53a7e8_266284cute1_E:
	.zero		1
	.type		_ZN40_INTERNAL_7727a264_4_k_cu_5a53a7e8_266284cuda3std3__45__cpo6cbeginE,@object
	.size		_ZN40_INTERNAL_7727a264_4_k_cu_5a53a7e8_266284cuda3std3__45__cpo6cbeginE,(_ZN40_INTERNAL_7727a264_4_k_cu_5a53a7e8_266284cuda3std3__48in_placeE - _ZN40_INTERNAL_7727a264_4_k_cu_5a53a7e8_266284cuda3std3__45__cpo6cbeginE)
_ZN40_INTERNAL_7727a264_4_k_cu_5a53a7e8_266284cuda3std3__45__cpo6cbeginE:
	.zero		1
	.type		_ZN40_INTERNAL_7727a264_4_k_cu_5a53a7e8_266284cuda3std3__48in_placeE,@object
	.size		_ZN40_INTERNAL_7727a264_4_k_cu_5a53a7e8_266284cuda3std3__48in_placeE,(_ZN40_INTERNAL_7727a264_4_k_cu_5a53a7e8_266284cuda3std6ranges3__45__cpo9iter_moveE - _ZN40_INTERNAL_7727a264_4_k_cu_5a53a7e8_266284cuda3std3__48in_placeE)
_ZN40_INTERNAL_7727a264_4_k_cu_5a53a7e8_266284cuda3std3__48in_placeE:
	.zero		1
	.type		_ZN40_INTERNAL_7727a264_4_k_cu_5a53a7e8_266284cuda3std6ranges3__45__cpo9iter_moveE,@object
	.size		_ZN40_INTERNAL_7727a264_4_k_cu_5a53a7e8_266284cuda3std6ranges3__45__cpo9iter_moveE,(_ZN40_INTERNAL_7727a264_4_k_cu_5a53a7e8_266284cuda3std3__45__cpo5beginE - _ZN40_INTERNAL_7727a264_4_k_cu_5a53a7e8_266284cuda3std6ranges3__45__cpo9iter_moveE)
_ZN40_INTERNAL_7727a264_4_k_cu_5a53a7e8_266284cuda3std6ranges3__45__cpo9iter_moveE:
	.zero		1
	.type		_ZN40_INTERNAL_7727a264_4_k_cu_5a53a7e8_266284cuda3std3__45__cpo5beginE,@object
	.size		_ZN40_INTERNAL_7727a264_4_k_cu_5a53a7e8_266284cuda3std3__45__cpo5beginE,(_ZN40_INTERNAL_7727a264_4_k_cu_5a53a7e8_266284cuda3std3__442_GLOBAL__N__7727a264_4_k_cu_5a53a7e8_266286ignoreE - _ZN40_INTERNAL_7727a264_4_k_cu_5a53a7e8_266284cuda3std3__45__cpo5beginE)
_ZN40_INTERNAL_7727a264_4_k_cu_5a53a7e8_266284cuda3std3__45__cpo5beginE:
	.zero		1
	.type		_ZN40_INTERNAL_7727a264_4_k_cu_5a53a7e8_266284cuda3std3__442_GLOBAL__N__7727a264_4_k_cu_5a53a7e8_266286ignoreE,@object
	.size		_ZN40_INTERNAL_7727a264_4_k_cu_5a53a7e8_266284cuda3std3__442_GLOBAL__N__7727a264_4_k_cu_5a53a7e8_266286ignoreE,(_ZN40_INTERNAL_7727a264_4_k_cu_5a53a7e8_266284cute7productE - _ZN40_INTERNAL_7727a264_4_k_cu_5a53a7e8_266284cuda3std3__442_GLOBAL__N__7727a264_4_k_cu_5a53a7e8_266286ignoreE)
_ZN40_INTERNAL_7727a264_4_k_cu_5a53a7e8_266284cuda3std3__442_GLOBAL__N__7727a264_4_k_cu_5a53a7e8_266286ignoreE:
	.zero		1
	.type		_ZN40_INTERNAL_7727a264_4_k_cu_5a53a7e8_266284cute7productE,@object
	.size		_ZN40_INTERNAL_7727a264_4_k_cu_5a53a7e8_266284cute7productE,(_ZN40_INTERNAL_7727a264_4_k_cu_5a53a7e8_266284cuda3std3__45__cpo3endE - _ZN40_INTERNAL_7727a264_4_k_cu_5a53a7e8_266284cute7productE)
_ZN40_INTERNAL_7727a264_4_k_cu_5a53a7e8_266284cute7productE:
	.zero		1
	.type		_ZN40_INTERNAL_7727a264_4_k_cu_5a53a7e8_266284cuda3std3__45__cpo3endE,@object
	.size		_ZN40_INTERNAL_7727a264_4_k_cu_5a53a7e8_266284cuda3std3__45__cpo3endE,(_ZN40_INTERNAL_7727a264_4_k_cu_5a53a7e8_266284cuda3std3__419piecewise_constructE - _ZN40_INTERNAL_7727a264_4_k_cu_5a53a7e8_266284cuda3std3__45__cpo3endE)
_ZN40_INTERNAL_7727a264_4_k_cu_5a53a7e8_266284cuda3std3__45__cpo3endE:
	.zero		1
	.type		_ZN40_INTERNAL_7727a264_4_k_cu_5a53a7e8_266284cuda3std3__419piecewise_constructE,@object
	.size		_ZN40_INTERNAL_7727a264_4_k_cu_5a53a7e8_266284cuda3std3__419piecewise_constructE,(_ZN40_INTERNAL_7727a264_4_k_cu_5a53a7e8_266284cuda3std3__45__cpo4cendE - _ZN40_INTERNAL_7727a264_4_k_cu_5a53a7e8_266284cuda3std3__419piecewise_constructE)
_ZN40_INTERNAL_7727a264_4_k_cu_5a53a7e8_266284cuda3std3__419piecewise_constructE:
	.zero		1
	.type		_ZN40_INTERNAL_7727a264_4_k_cu_5a53a7e8_266284cuda3std3__45__cpo4cendE,@object
	.size		_ZN40_INTERNAL_7727a264_4_k_cu_5a53a7e8_266284cuda3std3__45__cpo4cendE,(_ZN40_INTERNAL_7727a264_4_k_cu_5a53a7e8_266284cuda3std6ranges3__45__cpo4swapE - _ZN40_INTERNAL_7727a264_4_k_cu_5a53a7e8_266284cuda3std3__45__cpo4cendE)
_ZN40_INTERNAL_7727a264_4_k_cu_5a53a7e8_266284cuda3std3__45__cpo4cendE:
	.zero		1
	.type		_ZN40_INTERNAL_7727a264_4_k_cu_5a53a7e8_266284cuda3std6ranges3__45__cpo4swapE,@object
	.size		_ZN40_INTERNAL_7727a264_4_k_cu_5a53a7e8_266284cuda3std6ranges3__45__cpo4swapE,(.L_7 - _ZN40_INTERNAL_7727a264_4_k_cu_5a53a7e8_266284cuda3std6ranges3__45__cpo4swapE)
_ZN40_INTERNAL_7727a264_4_k_cu_5a53a7e8_266284cuda3std6ranges3__45__cpo4swapE:
	.zero		1
.L_7:


//--------------------- .nv.constant0._ZN7cutlass13device_kernelINS_4gemm6kernel13GemmUniversalIN4cute5tupleIJiiiiEEENS1_10collective13CollectiveMmaINS1_37MainloopSm90TmaGmmaWarpSpecializedFP8ILi18ENS5_IJNS4_1CILi1EEENSA_ILi2EEESB_EEENS1_35KernelTmaWarpSpecializedCooperativeEEENS5_IJNSA_ILi128EEENSA_ILi64EEESH_EEENS_12float_e4m3_tENS5_IJlSB_lEEESJ_SK_NS4_8TiledMMAINS4_8MMA_AtomIJNS4_4SM904GMMA30MMA_64x64x32_F32E4M3E4M3_SS_TNILNSO_7ScaleInE1ELSQ_1EEEEEENS4_6LayoutINS5_IJSC_SB_SB_EEENS5_IJSB_NSA_ILi0EEESV_EEEEENS5_IJNS4_10UnderscoreESY_SY_EEEEENS4_23SM90_TMA_LOAD_MULTICASTENS4_14ComposedLayoutINS4_7SwizzleILi2ELi4ELi3EEENS4_18smem_ptr_flag_bitsILi8EEENST_INS5_IJNSA_ILi8EEESH_EEENS5_IJSH_SB_EEEEEEEvNS4_8identityENS4_13SM90_TMA_LOADES1B_vS1C_EENS_8epilogue10collective6detail29Sm90TmaWarpSpecializedAdapterINS1G_15DefaultEpilogueISJ_SK_SK_NS1F_6thread17LinearCombinationISJ_Li1EffLNS1K_9ScaleType4KindE0ELNS_15FloatRoundStyleE2ESJ_EENS1_15EpilogueDefaultEEEEEvvEEEEvNT_6ParamsE --------------------------
	.section	.nv.constant0._ZN7cutlass13device_kernelINS_4gemm6kernel13GemmUniversalIN4cute5tupleIJiiiiEEENS1_10collective13CollectiveMmaINS1_37MainloopSm90TmaGmmaWarpSpecializedFP8ILi18ENS5_IJNS4_1CILi1EEENSA_ILi2EEESB_EEENS1_35KernelTmaWarpSpecializedCooperativeEEENS5_IJNSA_ILi128EEENSA_ILi64EEESH_EEENS_12float_e4m3_tENS5_IJlSB_lEEESJ_SK_NS4_8TiledMMAINS4_8MMA_AtomIJNS4_4SM904GMMA30MMA_64x64x32_F32E4M3E4M3_SS_TNILNSO_7ScaleInE1ELSQ_1EEEEEENS4_6LayoutINS5_IJSC_SB_SB_EEENS5_IJSB_NSA_ILi0EEESV_EEEEENS5_IJNS4_10UnderscoreESY_SY_EEEEENS4_23SM90_TMA_LOAD_MULTICASTENS4_14ComposedLayoutINS4_7SwizzleILi2ELi4ELi3EEENS4_18smem_ptr_flag_bitsILi8EEENST_INS5_IJNSA_ILi8EEESH_EEENS5_IJSH_SB_EEEEEEEvNS4_8identityENS4_13SM90_TMA_LOADES1B_vS1C_EENS_8epilogue10collective6detail29Sm90TmaWarpSpecializedAdapterINS1G_15DefaultEpilogueISJ_SK_SK_NS1F_6thread17LinearCombinationISJ_Li1EffLNS1K_9ScaleType4KindE0ELNS_15FloatRoundStyleE2ESJ_EENS1_15EpilogueDefaultEEEEEvvEEEEvNT_6ParamsE,"a",@progbits
	.sectionflags	@""
	.align	4
.nv.constant0._ZN7cutlass13device_kernelINS_4gemm6kernel13GemmUniversalIN4cute5tupleIJiiiiEEENS1_10collective13CollectiveMmaINS1_37MainloopSm90TmaGmmaWarpSpecializedFP8ILi18ENS5_IJNS4_1CILi1EEENSA_ILi2EEESB_EEENS1_35KernelTmaWarpSpecializedCooperativeEEENS5_IJNSA_ILi128EEENSA_ILi64EEESH_EEENS_12float_e4m3_tENS5_IJlSB_lEEESJ_SK_NS4_8TiledMMAINS4_8MMA_AtomIJNS4_4SM904GMMA30MMA_64x64x32_F32E4M3E4M3_SS_TNILNSO_7ScaleInE1ELSQ_1EEEEEENS4_6LayoutINS5_IJSC_SB_SB_EEENS5_IJSB_NSA_ILi0EEESV_EEEEENS5_IJNS4_10UnderscoreESY_SY_EEEEENS4_23SM90_TMA_LOAD_MULTICASTENS4_14ComposedLayoutINS4_7SwizzleILi2ELi4ELi3EEENS4_18smem_ptr_flag_bitsILi8EEENST_INS5_IJNSA_ILi8EEESH_EEENS5_IJSH_SB_EEEEEEEvNS4_8identityENS4_13SM90_TMA_LOADES1B_vS1C_EENS_8epilogue10collective6detail29Sm90TmaWarpSpecializedAdapterINS1G_15DefaultEpilogueISJ_SK_SK_NS1F_6thread17LinearCombinationISJ_Li1EffLNS1K_9ScaleType4KindE0ELNS_15FloatRoundStyleE2ESJ_EENS1_15EpilogueDefaultEEEEEvvEEEEvNT_6ParamsE:
	.zero		1664


//--------------------- SYMBOLS --------------------------

	.type		.nv.reservedSmem.offset0,@object
	.size		.nv.reservedSmem.offset0,0x4
